	.target	sm_100a

	.elftype	@"ET_EXEC"


//--------------------- .note.nv.tkinfo           --------------------------
	.section	.note.nv.tkinfo,"",@"SHT_NOTE"
	.sectionflags	@"SHF_NOTE_NV_TKINFO"
	.tkinfo
        /*0018*/ 	.word	0x00000081
        /*0030*/ 	.string	""
        /*0030*/ 	.string	"ptxas-blackwell"
        /*0030*/ 	.string	"Cuda compilation tools, release 12.9, V12.9.86"
        /*0030*/ 	.string	"Build cuda_12.9.r12.9/compiler.36037853_0"
        /*0030*/ 	.string	"-v  -suppress-debug-info  -lineinfo  -arch sm_100a "



//--------------------- .note.nv.cuver            --------------------------
	.section	.note.nv.cuver,"",@"SHT_NOTE"
	.sectionflags	@"SHF_NOTE_NV_CUVER"
        /*0018*/ 	.short	0x0001
        /*001a*/ 	.short	0x0064
        /*001c*/ 	.short	0x0001
        /*001e*/ 	.short	0x0000
        /*0020*/ 	.short	0x0001
        /*0022*/ 	.short	0x0000


//--------------------- .nv.info                  --------------------------
	.section	.nv.info,"",@"SHT_CUDA_INFO"
	.align	4


	//----- nvinfo : EIATTR_REGCOUNT
	.align		4
        /*0000*/ 	.byte	0x04, 0x2f
        /*0002*/ 	.short	(.L_4 - .L_3)
	.align		4
.L_3:
        /*0004*/ 	.word	index@(gluon_tcgen05)
        /*0008*/ 	.word	0x000000aa


	//----- nvinfo : EIATTR_FRAME_SIZE
	.align		4
.L_4:
        /*000c*/ 	.byte	0x04, 0x11
        /*000e*/ 	.short	(.L_6 - .L_5)
	.align		4
.L_5:
        /*0010*/ 	.word	index@($__internal_2_$__cuda_sm10x_tcgen05_guardrail_trap_unallocated_columns_being_dealloced)
        /*0014*/ 	.word	0x00000000


	//----- nvinfo : EIATTR_FRAME_SIZE
	.align		4
.L_6:
        /*0018*/ 	.byte	0x04, 0x11
        /*001a*/ 	.short	(.L_8 - .L_7)
	.align		4
.L_7:
        /*001c*/ 	.word	index@($__internal_1_$__cuda_sm10x_tcgen05_guardrail_trap_phase_invalid_during_alloc)
        /*0020*/ 	.word	0x00000000


	//----- nvinfo : EIATTR_FRAME_SIZE
	.align		4
.L_8:
        /*0024*/ 	.byte	0x04, 0x11
        /*0026*/ 	.short	(.L_10 - .L_9)
	.align		4
.L_9:
        /*0028*/ 	.word	index@($__internal_0_$__cuda_sm10x_tcgen05_guardrail_trap_col_being_dealloced_not_returned_by_alloc)
        /*002c*/ 	.word	0x00000000


	//----- nvinfo : EIATTR_FRAME_SIZE
	.align		4
.L_10:
        /*0030*/ 	.byte	0x04, 0x11
        /*0032*/ 	.short	(.L_12 - .L_11)
	.align		4
.L_11:
        /*0034*/ 	.word	index@(gluon_tcgen05)
        /*0038*/ 	.word	0x00000000


	//----- nvinfo : EIATTR_MIN_STACK_SIZE
	.align		4
.L_12:
        /*003c*/ 	.byte	0x04, 0x12
        /*003e*/ 	.short	(.L_14 - .L_13)
	.align		4
.L_13:
        /*0040*/ 	.word	index@(gluon_tcgen05)
        /*0044*/ 	.word	0x00000000
.L_14:


//--------------------- .nv.info.gluon_tcgen05    --------------------------
	.section	.nv.info.gluon_tcgen05,"",@"SHT_CUDA_INFO"
	.sectionflags	@""
	.align	4


	//----- nvinfo : EIATTR_CUDA_API_VERSION
	.align		4
        /*0000*/ 	.byte	0x04, 0x37
        /*0002*/ 	.short	(.L_16 - .L_15)
.L_15:
        /*0004*/ 	.word	0x00000081


	//----- nvinfo : EIATTR_KPARAM_INFO
	.align		4
.L_16:
        /*0008*/ 	.byte	0x04, 0x17
        /*000a*/ 	.short	(.L_18 - .L_17)
.L_17:
        /*000c*/ 	.word	0x00000000
        /*0010*/ 	.short	0x000a
        /*0012*/ 	.short	0x0048
        /*0014*/ 	.byte	0x00, 0xf4, 0x21, 0x00


	//----- nvinfo : EIATTR_KPARAM_INFO
	.align		4
.L_18:
        /*0018*/ 	.byte	0x04, 0x17
        /*001a*/ 	.short	(.L_20 - .L_19)
.L_19:
        /*001c*/ 	.word	0x00000000
        /*0020*/ 	.short	0x0009
        /*0022*/ 	.short	0x0040
        /*0024*/ 	.byte	0x00, 0xf4, 0x21, 0x00


	//----- nvinfo : EIATTR_KPARAM_INFO
	.align		4
.L_20:
        /*0028*/ 	.byte	0x04, 0x17
        /*002a*/ 	.short	(.L_22 - .L_21)
.L_21:
        /*002c*/ 	.word	0x00000000
        /*0030*/ 	.short	0x0008
        /*0032*/ 	.short	0x0038
        /*0034*/ 	.byte	0x00, 0xf0, 0x21, 0x00


	//----- nvinfo : EIATTR_KPARAM_INFO
	.align		4
.L_22:
        /*0038*/ 	.byte	0x04, 0x17
        /*003a*/ 	.short	(.L_24 - .L_23)
.L_23:
        /*003c*/ 	.word	0x00000000
        /*0040*/ 	.short	0x0007
        /*0042*/ 	.short	0x0030
        /*0044*/ 	.byte	0x00, 0xf0, 0x21, 0x00


	//----- nvinfo : EIATTR_KPARAM_INFO
	.align		4
.L_24:
        /*0048*/ 	.byte	0x04, 0x17
        /*004a*/ 	.short	(.L_26 - .L_25)
.L_25:
        /*004c*/ 	.word	0x00000000
        /*0050*/ 	.short	0x0006
        /*0052*/ 	.short	0x0028
        /*0054*/ 	.byte	0x00, 0xf0, 0x21, 0x00


	//----- nvinfo : EIATTR_KPARAM_INFO
	.align		4
.L_26:
        /*0058*/ 	.byte	0x04, 0x17
        /*005a*/ 	.short	(.L_28 - .L_27)
.L_27:
        /*005c*/ 	.word	0x00000000
        /*0060*/ 	.short	0x0005
        /*0062*/ 	.short	0x0020
        /*0064*/ 	.byte	0x00, 0xf0, 0x11, 0x00


	//----- nvinfo : EIATTR_KPARAM_INFO
	.align		4
.L_28:
        /*0068*/ 	.byte	0x04, 0x17
        /*006a*/ 	.short	(.L_30 - .L_29)
.L_29:
        /*006c*/ 	.word	0x00000000
        /*0070*/ 	.short	0x0004
        /*0072*/ 	.short	0x001c
        /*0074*/ 	.byte	0x00, 0xf0, 0x11, 0x00


	//----- nvinfo : EIATTR_KPARAM_INFO
	.align		4
.L_30:
        /*0078*/ 	.byte	0x04, 0x17
        /*007a*/ 	.short	(.L_32 - .L_31)
.L_31:
        /*007c*/ 	.word	0x00000000
        /*0080*/ 	.short	0x0003
        /*0082*/ 	.short	0x0018
        /*0084*/ 	.byte	0x00, 0xf0, 0x11, 0x00


	//----- nvinfo : EIATTR_KPARAM_INFO
	.align		4
.L_32:
        /*0088*/ 	.byte	0x04, 0x17
        /*008a*/ 	.short	(.L_34 - .L_33)
.L_33:
        /*008c*/ 	.word	0x00000000
        /*0090*/ 	.short	0x0002
        /*0092*/ 	.short	0x0010
        /*0094*/ 	.byte	0x00, 0xf4, 0x21, 0x00


	//----- nvinfo : EIATTR_KPARAM_INFO
	.align		4
.L_34:
        /*0098*/ 	.byte	0x04, 0x17
        /*009a*/ 	.short	(.L_36 - .L_35)
.L_35:
        /*009c*/ 	.word	0x00000000
        /*00a0*/ 	.short	0x0001
        /*00a2*/ 	.short	0x0008
        /*00a4*/ 	.byte	0x00, 0xf4, 0x21, 0x00


	//----- nvinfo : EIATTR_KPARAM_INFO
	.align		4
.L_36:
        /*00a8*/ 	.byte	0x04, 0x17
        /*00aa*/ 	.short	(.L_38 - .L_37)
.L_37:
        /*00ac*/ 	.word	0x00000000
        /*00b0*/ 	.short	0x0000
        /*00b2*/ 	.short	0x0000
        /*00b4*/ 	.byte	0x00, 0xf4, 0x21, 0x00


	//----- nvinfo : EIATTR_AT_ENTRY_FRAGMENTS
	.align		4
.L_38:
        /*00b8*/ 	.byte	0x04, 0x4f
        /*00ba*/ 	.short	(.L_40 - .L_39)


	//   ....[0]....
.L_39:
        /*00bc*/ 	.word	0x00000004


	//----- nvinfo : EIATTR_RESERVED_SMEM_USED
	.align		4
.L_40:
        /*00c0*/ 	.byte	0x01, 0x41
	.zero		2


	//----- nvinfo : EIATTR_SPARSE_MMA_MASK
	.align		4
        /*00c4*/ 	.byte	0x03, 0x50
        /*00c6*/ 	.short	0x0000


	//----- nvinfo : EIATTR_TCGEN05_1CTA_USED
	.align		4
        /*00c8*/ 	.byte	0x01, 0x51
	.zero		2


	//----- nvinfo : EIATTR_MAXREG_COUNT
	.align		4
        /*00cc*/ 	.byte	0x03, 0x1b
        /*00ce*/ 	.short	0x00ff


	//----- nvinfo : EIATTR_NUM_BARRIERS
	.align		4
        /*00d0*/ 	.byte	0x02, 0x4c
        /*00d2*/ 	.byte	0x01
	.zero		1


	//----- nvinfo : EIATTR_INT_WARP_WIDE_INSTR_OFFSETS
	.align		4
        /*00d4*/ 	.byte	0x04, 0x31
        /*00d6*/ 	.short	(.L_42 - .L_41)


	//   ....[0]....
.L_41:
        /*00d8*/ 	.word	0x00001760


	//   ....[1]....
        /*00dc*/ 	.word	0x00001780


	//   ....[2]....
        /*00e0*/ 	.word	0x00001800


	//   ....[3]....
        /*00e4*/ 	.word	0x00001910


	//   ....[4]....
        /*00e8*/ 	.word	0x00001920


	//   ....[5]....
        /*00ec*/ 	.word	0x000019a0


	//   ....[6]....
        /*00f0*/ 	.word	0x000019b0


	//   ....[7]....
        /*00f4*/ 	.word	0x00001c20


	//   ....[8]....
        /*00f8*/ 	.word	0x00001c30


	//   ....[9]....
        /*00fc*/ 	.word	0x00001d50


	//   ....[10]....
        /*0100*/ 	.word	0x00001d60


	//   ....[11]....
        /*0104*/ 	.word	0x00001da0


	//   ....[12]....
        /*0108*/ 	.word	0x00001de0


	//   ....[13]....
        /*010c*/ 	.word	0x00001f80


	//   ....[14]....
        /*0110*/ 	.word	0x00001f90


	//   ....[15]....
        /*0114*/ 	.word	0x00002e10


	//   ....[16]....
        /*0118*/ 	.word	0x00002e60


	//----- nvinfo : EIATTR_COOP_GROUP_MASK_REGIDS
	.align		4
.L_42:
        /*011c*/ 	.byte	0x04, 0x29
        /*011e*/ 	.short	(.L_44 - .L_43)


	//   ....[0]....
.L_43:
        /*0120*/ 	.word	0xffffffff


	//   ....[1]....
        /*0124*/ 	.word	0xffffffff


	//   ....[2]....
        /*0128*/ 	.word	0xffffffff


	//   ....[3]....
        /*012c*/ 	.word	0xffffffff


	//   ....[4]....
        /*0130*/ 	.word	0xffffffff


	//   ....[5]....
        /*0134*/ 	.word	0xffffffff


	//   ....[6]....
        /*0138*/ 	.word	0xffffffff


	//   ....[7]....
        /*013c*/ 	.word	0xffffffff


	//   ....[8]....
        /*0140*/ 	.word	0xffffffff


	//   ....[9]....
        /*0144*/ 	.word	0xffffffff


	//----- nvinfo : EIATTR_COOP_GROUP_INSTR_OFFSETS
	.align		4
.L_44:
        /*0148*/ 	.byte	0x04, 0x28
        /*014a*/ 	.short	(.L_46 - .L_45)


	//   ....[0]....
.L_45:
        /*014c*/ 	.word	0x00000050


	//   ....[1]....
        /*0150*/ 	.word	0x00000310


	//   ....[2]....
        /*0154*/ 	.word	0x00000500


	//   ....[3]....
        /*0158*/ 	.word	0x000009a0


	//   ....[4]....
        /*015c*/ 	.word	0x00000ae0


	//   ....[5]....
        /*0160*/ 	.word	0x00000fe0


	//   ....[6]....
        /*0164*/ 	.word	0x00001120


	//   ....[7]....
        /*0168*/ 	.word	0x00001610


	//   ....[8]....
        /*016c*/ 	.word	0x00002ca0


	//   ....[9]....
        /*0170*/ 	.word	0x00002f10


	//----- nvinfo : EIATTR_VRC_CTA_INIT_COUNT
	.align		4
.L_46:
        /*0174*/ 	.byte	0x02, 0x4a
        /*0176*/ 	.byte	0x80
	.zero		1


	//----- nvinfo : EIATTR_MBARRIER_INSTR_OFFSETS
	.align		4
        /*0178*/ 	.byte	0x04, 0x39
        /*017a*/ 	.short	(.L_48 - .L_47)


	//   ....[0]....
.L_47:
        /*017c*/ 	.word	0x00001820
        /*0180*/ 	.word	0x000000ff
        /*0184*/ 	.word	0x0000c000
        /*0188*/ 	.short	0x0100
        /*018a*/ 	.byte	0x08
	.zero		1


	//   ....[1]....
        /*018c*/ 	.word	0x00001830
        /*0190*/ 	.word	0x000000ff
        /*0194*/ 	.word	0x0000c010
        /*0198*/ 	.short	0x0100
        /*019a*/ 	.byte	0x08
	.zero		1


	//   ....[2]....
        /*019c*/ 	.word	0x00001ae0
        /*01a0*/ 	.word	0x000000ff
        /*01a4*/ 	.word	0x0000c000
        /*01a8*/ 	.short	0x010a
        /*01aa*/ 	.byte	0x08
	.zero		1


	//   ....[3]....
        /*01ac*/ 	.word	0x00001c80
        /*01b0*/ 	.word	0x000000ff
        /*01b4*/ 	.word	0x0000c010
        /*01b8*/ 	.short	0x010a
        /*01ba*/ 	.byte	0x08
	.zero		1


	//   ....[4]....
        /*01bc*/ 	.word	0x00001e60
        /*01c0*/ 	.word	0x000000ff
        /*01c4*/ 	.word	0x0000c000
        /*01c8*/ 	.short	0x010a
        /*01ca*/ 	.byte	0x08
	.zero		1


	//   ....[5]....
        /*01cc*/ 	.word	0x00001fd0
        /*01d0*/ 	.word	0x000000ff
        /*01d4*/ 	.word	0x0000c010
        /*01d8*/ 	.short	0x010a
        /*01da*/ 	.byte	0x08
	.zero		1


	//   ....[6]....
        /*01dc*/ 	.word	0x00002060
        /*01e0*/ 	.word	0x000000ff
        /*01e4*/ 	.word	0x0000c000
        /*01e8*/ 	.short	0x0108
        /*01ea*/ 	.byte	0x08
	.zero		1


	//   ....[7]....
        /*01ec*/ 	.word	0x00002070
        /*01f0*/ 	.word	0x000000ff
        /*01f4*/ 	.word	0x0000c010
        /*01f8*/ 	.short	0x0108
        /*01fa*/ 	.byte	0x08
	.zero		1


	//   ....[8]....
        /*01fc*/ 	.word	0x00002f30
        /*0200*/ 	.word	0x000000ff
        /*0204*/ 	.word	0x0000c000
        /*0208*/ 	.short	0x010a
        /*020a*/ 	.byte	0x08
	.zero		1


	//   ....[9]....
        /*020c*/ 	.word	0x00002f60
        /*0210*/ 	.word	0x000000ff
        /*0214*/ 	.word	0x0000c010
        /*0218*/ 	.short	0x010a
        /*021a*/ 	.byte	0x08
	.zero		1


	//   ....[10]....
        /*021c*/ 	.word	0x00002f90
        /*0220*/ 	.word	0x000000ff
        /*0224*/ 	.word	0x0000c000
        /*0228*/ 	.short	0x010a
        /*022a*/ 	.byte	0x08
	.zero		1


	//   ....[11]....
        /*022c*/ 	.word	0x00002fc0
        /*0230*/ 	.word	0x000000ff
        /*0234*/ 	.word	0x0000c010
        /*0238*/ 	.short	0x010a
        /*023a*/ 	.byte	0x08
	.zero		1


	//----- nvinfo : EIATTR_NUM_MBARRIERS
	.align		4
.L_48:
        /*023c*/ 	.byte	0x03, 0x38
        /*023e*/ 	.short	0x0002


	//----- nvinfo : EIATTR_EXIT_INSTR_OFFSETS
	.align		4
        /*0240*/ 	.byte	0x04, 0x1c
        /*0242*/ 	.short	(.L_50 - .L_49)


	//   ....[0]....
.L_49:
        /*0244*/ 	.word	0x00002f20


	//----- nvinfo : EIATTR_REQNTID
	.align		4
.L_50:
        /*0248*/ 	.byte	0x04, 0x10
        /*024a*/ 	.short	(.L_52 - .L_51)
.L_51:
        /*024c*/ 	.word	0x00000080
        /*0250*/ 	.word	0x00000001
        /*0254*/ 	.word	0x00000001


	//----- nvinfo : EIATTR_CRS_STACK_SIZE
	.align		4
.L_52:
        /*0258*/ 	.byte	0x04, 0x1e
        /*025a*/ 	.short	(.L_54 - .L_53)
.L_53:
        /*025c*/ 	.word	0x00000000


	//----- nvinfo : EIATTR_CBANK_PARAM_SIZE
	.align		4
.L_54:
        /*0260*/ 	.byte	0x03, 0x19
        /*0262*/ 	.short	0x0050


	//----- nvinfo : EIATTR_PARAM_CBANK
	.align		4
        /*0264*/ 	.byte	0x04, 0x0a
        /*0266*/ 	.short	(.L_56 - .L_55)
	.align		4
.L_55:
        /*0268*/ 	.word	index@(.nv.constant0.gluon_tcgen05)
        /*026c*/ 	.short	0x0380
        /*026e*/ 	.short	0x0050


	//----- nvinfo : EIATTR_SW_WAR
	.align		4
.L_56:
        /*0270*/ 	.byte	0x04, 0x36
        /*0272*/ 	.short	(.L_58 - .L_57)
.L_57:
        /*0274*/ 	.word	0x00000008
.L_58:


//--------------------- .nv.compat                --------------------------
	.section	.nv.compat,"",@"SHT_CUDA_COMPAT_INFO"
	.align	4
        /*0000*/ 	.byte	0x02, 0x02, 0x02, 0x00, 0x02, 0x05, 0x05, 0x00, 0x02, 0x03, 0x03, 0x00, 0x02, 0x06, 0x01, 0x00


//--------------------- .nv.callgraph             --------------------------
	.section	.nv.callgraph,"",@"SHT_CUDA_CALLGRAPH"
	.align	4
	.sectionentsize	8
	.align		4
        /*0000*/ 	.word	0x00000000
	.align		4
        /*0004*/ 	.word	0xffffffff
	.align		4
        /*0008*/ 	.word	0x00000000
	.align		4
        /*000c*/ 	.word	0xfffffffe
	.align		4
        /*0010*/ 	.word	0x00000000
	.align		4
        /*0014*/ 	.word	0xfffffffd
	.align		4
        /*0018*/ 	.word	0x00000000
	.align		4
        /*001c*/ 	.word	0xfffffffc


//--------------------- .text.gluon_tcgen05       --------------------------
	.section	.text.gluon_tcgen05,"ax",@progbits
	.align	128
        .global         gluon_tcgen05
        .type           gluon_tcgen05,@function
        .size           gluon_tcgen05,(.L_x_73 - gluon_tcgen05)
        .other          gluon_tcgen05,@"STO_CUDA_ENTRY STV_DEFAULT"
gluon_tcgen05:
.text.gluon_tcgen05:
[----:B------:R-:W1:Y:S01]  /*0000*/  LDC R1, c[0x0][0x37c] ;  /* 0x0000df00ff017b82 */ /* 0x000e620000000800 */
[----:B------:R-:W2:Y:S02]  /*0010*/  S2R R0, SR_TID.X ;  /* 0x0000000000007919 */ /* 0x000ea40000002100 */
[----:B--2---:R-:W-:-:S13]  /*0020*/  ISETP.GE.U32.AND P2, PT, R0, 0x20, PT ;  /* 0x000000200000780c */ /* 0x004fda0003f46070 */
[----:B------:R-:W-:Y:S05]  /*0030*/  @P2 BRA `(.L_x_0) ;  /* 0x0000000000b82947 */ /* 0x000fea0003800000 */
[----:B------:R-:W2:Y:S01]  /*0040*/  S2UR UR6, SR_CgaCtaId ;  /* 0x00000000000679c3 */ /* 0x000ea20000008800 */
[----:B------:R-:W-:Y:S01]  /*0050*/  NOP ;  /* 0x0000000000007918 */ /* 0x000fe20000000000 */
[----:B------:R-:W-:Y:S02]  /*0060*/  UMOV UR4, 0x40 ;  /* 0x0000004000047882 */ /* 0x000fe40000000000 */
[----:B--2---:R-:W-:-:S09]  /*0070*/  ULEA UR4, UR6, UR4, 0x18 ;  /* 0x0000000406047291 */ /* 0x004fd2000f8ec0ff */
[----:B------:R-:W2:Y:S01]  /*0080*/  LDS.U8 R2, [UR4] ;  /* 0x00000004ff027984 */ /* 0x000ea20008000000 */
[----:B------:R-:W-:Y:S02]  /*0090*/  UMOV UR4, 0x400 ;  /* 0x0000040000047882 */ /* 0x000fe40000000000 */
[----:B------:R-:W-:Y:S01]  /*00a0*/  ULEA UR4, UR6, UR4, 0x18 ;  /* 0x0000000406047291 */ /* 0x000fe2000f8ec0ff */
[----:B--2---:R-:W-:-:S13]  /*00b0*/  ISETP.NE.AND P0, PT, R2, RZ, PT ;  /* 0x000000ff0200720c */ /* 0x004fda0003f05270 */
[----:B------:R-:W-:Y:S05]  /*00c0*/  @P0 BRA `(.L_x_1) ;  /* 0x00000000007c0947 */ /* 0x000fea0003800000 */
[----:B------:R-:W-:-:S13]  /*00d0*/  ELECT P0, URZ, PT ;  /* 0x0000000000ff782f */ /* 0x000fda0003800000 */
[----:B------:R-:W-:Y:S05]  /*00e0*/  @!P0 BRA `(.L_x_2) ;  /* 0x0000000000848947 */ /* 0x000fea0003800000 */
[----:B------:R-:W-:Y:S01]  /*00f0*/  UMOV UR5, 0x8 ;  /* 0x0000000800057882 */ /* 0x000fe20000000000 */
[----:B------:R-:W-:Y:S02]  /*0100*/  IMAD.MOV.U32 R5, RZ, RZ, 0x1 ;  /* 0x00000001ff057424 */ /* 0x000fe400078e00ff */
[----:B------:R-:W-:Y:S02]  /*0110*/  IMAD.MOV.U32 R3, RZ, RZ, 0xff ;  /* 0x000000ffff037424 */ /* 0x000fe400078e00ff */
[----:B------:R-:W-:Y:S04]  /*0120*/  DEPBAR.LE SB2, 0x36 ;  /* 0x0000ad800000791a */ /* 0x000fe80000000000 */
[----:B------:R-:W2:Y:S02]  /*0130*/  UTCATOMSWS.FIND_AND_SET.ALIGN UP0, UR5, UR5 ;  /* 0x00000005000575e3 */ /* 0x000ea40008000800 */
[----:B--2---:R-:W-:-:S04]  /*0140*/  PLOP3.LUT P0, PT, PT, PT, UP0, 0x80, 0x8 ;  /* 0x000000000008781c */ /* 0x004fc80003f0f008 */
[----:B------:R-:W-:-:S04]  /*0150*/  SEL R2, RZ, 0xffffffff, !P0 ;  /* 0xffffffffff027807 */ /* 0x000fc80004000000 */
[----:B------:R-:W-:Y:S01]  /*0160*/  ISETP.NE.AND P0, PT, R2, RZ, PT ;  /* 0x000000ff0200720c */ /* 0x000fe20003f05270 */
[----:B------:R-:W-:-:S12]  /*0170*/  IMAD.U32 R2, RZ, RZ, UR5 ;  /* 0x00000005ff027e24 */ /* 0x000fd8000f8e00ff */
[----:B------:R-:W-:Y:S05]  /*0180*/  @P0 BRA `(.L_x_3) ;  /* 0x0000000000240947 */ /* 0x000fea0003800000 */
.L_x_4:
[----:B------:R-:W-:Y:S05]  /*0190*/  NANOSLEEP 0x64 ;  /* 0x000000640000795d */ /* 0x000fea0003800000 */
[----:B------:R-:W-:-:S05]  /*01a0*/  UMOV UR5, 0x8 ;  /* 0x0000000800057882 */ /* 0x000fca0000000000 */
[----:B------:R-:W-:Y:S04]  /*01b0*/  DEPBAR.LE SB2, 0x36 ;  /* 0x0000ad800000791a */ /* 0x000fe80000000000 */
[----:B------:R-:W2:Y:S02]  /*01c0*/  UTCATOMSWS.FIND_AND_SET.ALIGN UP0, UR5, UR5 ;  /* 0x00000005000575e3 */ /* 0x000ea40008000800 */
[----:B--2---:R-:W-:-:S04]  /*01d0*/  PLOP3.LUT P0, PT, PT, PT, UP0, 0x80, 0x8 ;  /* 0x000000000008781c */ /* 0x004fc80003f0f008 */
[----:B------:R-:W-:-:S04]  /*01e0*/  SEL R2, RZ, 0xffffffff, !P0 ;  /* 0xffffffffff027807 */ /* 0x000fc80004000000 */
[----:B------:R-:W-:Y:S01]  /*01f0*/  ISETP.NE.AND P0, PT, R2, RZ, PT ;  /* 0x000000ff0200720c */ /* 0x000fe20003f05270 */
[----:B------:R-:W-:-:S12]  /*0200*/  IMAD.U32 R2, RZ, RZ, UR5 ;  /* 0x00000005ff027e24 */ /* 0x000fd8000f8e00ff */
[----:B------:R-:W-:Y:S05]  /*0210*/  @!P0 BRA `(.L_x_4) ;  /* 0xfffffffc00dc8947 */ /* 0x000fea000383ffff */
.L_x_3:
[C---:B------:R-:W-:Y:S01]  /*0220*/  VIADD R4, R2.reuse, 0x10 ;  /* 0x0000001002047836 */ /* 0x040fe20000000000 */
[----:B------:R-:W-:Y:S01]  /*0230*/  UMOV UR5, 0x50 ;  /* 0x0000005000057882 */ /* 0x000fe20000000000 */
[----:B------:R-:W-:Y:S01]  /*0240*/  SHF.L.U32 R3, R3, R2, RZ ;  /* 0x0000000203037219 */ /* 0x000fe200000006ff */
[----:B------:R-:W-:Y:S01]  /*0250*/  ULEA UR5, UR6, UR5, 0x18 ;  /* 0x0000000506057291 */ /* 0x000fe2000f8ec0ff */
[----:B------:R-:W-:Y:S01]  /*0260*/  IMAD.SHL.U32 R2, R2, 0x20, RZ ;  /* 0x0000002002027824 */ /* 0x000fe200078e00ff */
[----:B------:R-:W-:-:S04]  /*0270*/  SHF.L.U32 R4, R5, R4, RZ ;  /* 0x0000000405047219 */ /* 0x000fc800000006ff */
[----:B------:R-:W-:-:S05]  /*0280*/  LOP3.LUT R3, R4, R3, RZ, 0xfc, !PT ;  /* 0x0000000304037212 */ /* 0x000fca00078efcff */
[----:B------:R2:W-:Y:S04]  /*0290*/  ATOMS.OR RZ, [UR5], R3 ;  /* 0x00000003ffff798c */ /* 0x0005e8000b000005 */
[----:B------:R2:W-:Y:S01]  /*02a0*/  STS [UR4], R2 ;  /* 0x00000002ff007988 */ /* 0x0005e20008000804 */
[----:B------:R-:W-:Y:S05]  /*02b0*/  BRA `(.L_x_2) ;  /* 0x0000000000107947 */ /* 0x000fea0003800000 */
.L_x_1:
[----:B------:R-:W-:Y:S01]  /*02c0*/  IMAD.MOV.U32 R3, RZ, RZ, -0x1 ;  /* 0xffffffffff037424 */ /* 0x000fe200078e00ff */
[----:B------:R-:W-:-:S04]  /*02d0*/  MOV R2, 0x300 ;  /* 0x0000030000027802 */ /* 0x000fc80000000f00 */
[----:B------:R2:W-:Y:S03]  /*02e0*/  STS [UR4], R3 ;  /* 0x00000003ff007988 */ /* 0x0005e60008000804 */
[----:B-12---:R-:W-:Y:S05]  /*02f0*/  CALL.REL.NOINC `($__internal_1_$__cuda_sm10x_tcgen05_guardrail_trap_phase_invalid_during_alloc) ;  /* 0x0000002c00487944 */ /* 0x006fea0003c00000 */
.L_x_2:
[----:B------:R-:W-:Y:S05]  /*0300*/  WARPSYNC.ALL ;  /* 0x0000000000007948 */ /* 0x000fea0003800000 */
[----:B------:R-:W-:Y:S01]  /*0310*/  NOP ;  /* 0x0000000000007918 */ /* 0x000fe20000000000 */
.L_x_0:
[----:B------:R-:W3:Y:S08]  /*0320*/  S2UR UR4, SR_CgaCtaId ;  /* 0x00000000000479c3 */ /* 0x000ef00000008800 */
[----:B------:R-:W-:Y:S01]  /*0330*/  BAR.SYNC.DEFER_BLOCKING 0x0 ;  /* 0x0000000000007b1d */ /* 0x000fe20000010000 */
[----:B------:R-:W-:-:S05]  /*0340*/  LOP3.LUT R10, R0, 0x7f, RZ, 0xc0, !PT ;  /* 0x0000007f000a7812 */ /* 0x000fca00078ec0ff */
[----:B------:R-:W-:Y:S02]  /*0350*/  UMOV UR8, 0x400 ;  /* 0x0000040000087882 */ /* 0x000fe40000000000 */
[----:B------:R-:W4:Y:S08]  /*0360*/  LDC R4, c[0x0][0x398] ;  /* 0x0000e600ff047b82 */ /* 0x000f300000000800 */
[----:B------:R-:W5:Y:S01]  /*0370*/  LDC R13, c[0x0][0x3a0] ;  /* 0x0000e800ff0d7b82 */ /* 0x000f620000000800 */
[----:B---3--:R-:W-:-:S07]  /*0380*/  ULEA UR8, UR4, UR8, 0x18 ;  /* 0x0000000804087291 */ /* 0x008fce000f8ec0ff */
[----:B------:R-:W3:Y:S02]  /*0390*/  S2UR UR11, SR_CTAID.Y ;  /* 0x00000000000b79c3 */ /* 0x000ee40000002600 */
[----:B--2---:R-:W2:Y:S06]  /*03a0*/  LDS R3, [UR8] ;  /* 0x00000008ff037984 */ /* 0x004eac0008000800 */
[----:B------:R-:W-:Y:S06]  /*03b0*/  BAR.SYNC.DEFER_BLOCKING 0x0 ;  /* 0x0000000000007b1d */ /* 0x000fec0000010000 */
[----:B------:R-:W-:Y:S05]  /*03c0*/  @P2 BRA `(.L_x_5) ;  /* 0x0000000000182947 */ /* 0x000fea0003800000 */
[----:B------:R-:W-:Y:S01]  /*03d0*/  ELECT P0, URZ, PT ;  /* 0x0000000000ff782f */ /* 0x000fe20003800000 */
[----:B------:R-:W-:Y:S01]  /*03e0*/  IMAD.MOV.U32 R2, RZ, RZ, 0x1 ;  /* 0x00000001ff027424 */ /* 0x000fe200078e00ff */
[----:B------:R-:W-:Y:S01]  /*03f0*/  UMOV UR5, 0x40 ;  /* 0x0000004000057882 */ /* 0x000fe20000000000 */
[----:B------:R-:W-:Y:S01]  /*0400*/  UVIRTCOUNT.DEALLOC.SMPOOL 0x80 ;  /* 0x000000800000784c */ /* 0x000fe20000000000 */
[----:B------:R-:W-:-:S09]  /*0410*/  ULEA UR5, UR4, UR5, 0x18 ;  /* 0x0000000504057291 */ /* 0x000fd2000f8ec0ff */
[----:B------:R5:W-:Y:S03]  /*0420*/  @P0 STS.U8 [UR5], R2 ;  /* 0x00000002ff000988 */ /* 0x000be60008000005 */
.L_x_5:
[----:B------:R-:W5:Y:S01]  /*0430*/  S2UR UR4, SR_CTAID.Z ;  /* 0x00000000000479c3 */ /* 0x000f620000002700 */
[----:B------:R-:W4:Y:S01]  /*0440*/  LDCU UR5, c[0x0][0x370] ;  /* 0x00006e00ff0577ac */ /* 0x000f220008000800 */
[----:B------:R-:W-:Y:S01]  /*0450*/  ISETP.GE.U32.AND P0, PT, R10, 0x20, PT ;  /* 0x000000200a00780c */ /* 0x000fe20003f06070 */
[----:B----4-:R-:W-:Y:S01]  /*0460*/  VIADD R4, R4, 0xffffffff ;  /* 0xffffffff04047836 */ /* 0x010fe20000000000 */
[C---:B------:R-:W-:Y:S01]  /*0470*/  ISETP.NE.U32.AND P3, PT, R10.reuse, RZ, PT ;  /* 0x000000ff0a00720c */ /* 0x040fe20003f65070 */
[----:B------:R-:W5:Y:S01]  /*0480*/  LDCU UR6, c[0x0][0x374] ;  /* 0x00006e80ff0677ac */ /* 0x000f620008000800 */
[----:B------:R-:W-:Y:S01]  /*0490*/  LEA R11, R10, UR8, 0x2 ;  /* 0x000000080a0b7c11 */ /* 0x000fe2000f8e10ff */
[----:B-----5:R-:W-:Y:S01]  /*04a0*/  VIADD R12, R13, 0xffffffff ;  /* 0xffffffff0d0c7836 */ /* 0x020fe20000000000 */
[----:B------:R-:W4:Y:S01]  /*04b0*/  S2UR UR14, SR_CTAID.X ;  /* 0x00000000000e79c3 */ /* 0x000f220000002500 */
[----:B------:R-:W5:Y:S01]  /*04c0*/  LDCU.64 UR16, c[0x0][0x3c0] ;  /* 0x00007800ff1077ac */ /* 0x000f620008000a00 */
[----:B--2---:R-:W-:Y:S01]  /*04d0*/  R2UR UR32, R3 ;  /* 0x00000000032072ca */ /* 0x004fe200000e0000 */
[----:B------:R-:W-:Y:S04]  /*04e0*/  BSSY.RECONVERGENT B0, `(.L_x_6) ;  /* 0x0000011000007945 */ /* 0x000fe80003800200 */
[----:B------:R2:W-:Y:S01]  /*04f0*/  @!P0 STS [R11], RZ ;  /* 0x000000ff0b008388 */ /* 0x0005e20000000800 */
[----:B------:R-:W-:-:S03]  /*0500*/  NOP ;  /* 0x0000000000007918 */ /* 0x000fc60000000000 */
[----:B------:R2:W-:Y:S01]  /*0510*/  @!P3 STS [UR8+0x24], R4 ;  /* 0x00002404ff00b988 */ /* 0x0005e20008000808 */
[----:B---3--:R-:W-:-:S03]  /*0520*/  UIMAD UR4, UR4, UR6, UR11 ;  /* 0x00000006040472a4 */ /* 0x008fc6000f8e020b */
[----:B------:R2:W-:Y:S01]  /*0530*/  @!P3 STS [UR8+0x20], R12 ;  /* 0x0000200cff00b988 */ /* 0x0005e20008000808 */
[----:B----4-:R-:W-:-:S04]  /*0540*/  UIMAD UR4, UR4, UR5, UR14 ;  /* 0x00000005040472a4 */ /* 0x010fc8000f8e020e */
[----:B------:R-:W-:-:S04]  /*0550*/  UIMAD UR4, UR4, 0x180, URZ ;  /* 0x00000180040478a4 */ /* 0x000fc8000f8e02ff */
[----:B-----5:R-:W-:-:S04]  /*0560*/  UIADD3 UR12, UP0, UPT, UR4, UR16, URZ ;  /* 0x00000010040c7290 */ /* 0x020fc8000ff1e0ff */
[----:B------:R-:W-:Y:S01]  /*0570*/  ULEA.HI.X.SX32 UR13, UR4, UR17, 0x1, UP0 ;  /* 0x00000011040d7291 */ /* 0x000fe200080f0eff */
[----:B--2---:R-:W-:Y:S11]  /*0580*/  @P3 BRA `(.L_x_7) ;  /* 0x0000000000183947 */ /* 0x004ff60003800000 */
[----:B------:R-:W2:Y:S01]  /*0590*/  LDS R2, [UR8+0x8] ;  /* 0x00000808ff027984 */ /* 0x000ea20008000800 */
[----:B------:R-:W3:Y:S01]  /*05a0*/  LDC.64 R6, c[0x0][0x380] ;  /* 0x0000e000ff067b82 */ /* 0x000ee20000000a00 */
[----:B------:R-:W-:Y:S02]  /*05b0*/  IMAD.MOV.U32 R3, RZ, RZ, 0x70 ;  /* 0x00000070ff037424 */ /* 0x000fe400078e00ff */
[----:B---3--:R3:W-:Y:S03]  /*05c0*/  STS.64 [UR8], R6 ;  /* 0x00000006ff007988 */ /* 0x0087e60008000a08 */
[----:B--2---:R-:W-:-:S05]  /*05d0*/  LOP3.LUT R2, R2, 0x10, R3, 0xd8, !PT ;  /* 0x0000001002027812 */ /* 0x004fca00078ed803 */
[----:B------:R3:W-:Y:S02]  /*05e0*/  STS [UR8+0x8], R2 ;  /* 0x00000802ff007988 */ /* 0x0007e40008000808 */
.L_x_7:
[----:B------:R-:W-:Y:S05]  /*05f0*/  BSYNC.RECONVERGENT B0 ;  /* 0x0000000000007941 */ /* 0x000fea0003800200 */
.L_x_6:
[----:B------:R-:W-:Y:S04]  /*0600*/  BSSY.RECONVERGENT B0, `(.L_x_8) ;  /* 0x000000a000007945 */ /* 0x000fe80003800200 */
[----:B------:R-:W-:Y:S05]  /*0610*/  @P3 BRA `(.L_x_9) ;  /* 0x0000000000203947 */ /* 0x000fea0003800000 */
[----:B---3--:R-:W2:Y:S01]  /*0620*/  LDS R2, [UR8+0x34] ;  /* 0x00003408ff027984 */ /* 0x008ea20008000800 */
[----:B------:R-:W-:Y:S02]  /*0630*/  IMAD.MOV.U32 R3, RZ, RZ, 0x3f000000 ;  /* 0x3f000000ff037424 */ /* 0x000fe400078e00ff */
[----:B------:R-:W-:Y:S01]  /*0640*/  @!P3 IMAD.MOV.U32 R5, RZ, RZ, 0x7f ;  /* 0x0000007fff05b424 */ /* 0x000fe200078e00ff */
[----:B------:R-:W3:Y:S02]  /*0650*/  @!P3 LDS R6, [UR8+0x38] ;  /* 0x00003808ff06b984 */ /* 0x000ee40008000800 */
[----:B--2---:R-:W-:Y:S02]  /*0660*/  LOP3.LUT R2, R2, 0xff000000, R3, 0xb8, !PT ;  /* 0xff00000002027812 */ /* 0x004fe400078eb803 */
[----:B---3--:R-:W-:-:S03]  /*0670*/  @!P3 LOP3.LUT R3, R6, 0xff, R5, 0xb8, !PT ;  /* 0x000000ff0603b812 */ /* 0x008fc600078eb805 */
[----:B------:R2:W-:Y:S04]  /*0680*/  STS [UR8+0x34], R2 ;  /* 0x00003402ff007988 */ /* 0x0005e80008000808 */
[----:B------:R2:W-:Y:S02]  /*0690*/  @!P3 STS [UR8+0x38], R3 ;  /* 0x00003803ff00b988 */ /* 0x0005e40008000808 */
.L_x_9:
[----:B------:R-:W-:Y:S05]  /*06a0*/  BSYNC.RECONVERGENT B0 ;  /* 0x0000000000007941 */ /* 0x000fea0003800200 */
.L_x_8:
[----:B------:R-:W-:Y:S04]  /*06b0*/  BSSY.RECONVERGENT B0, `(.L_x_10) ;  /* 0x000000e000007945 */ /* 0x000fe80003800200 */
[----:B------:R-:W-:Y:S05]  /*06c0*/  @P3 BRA `(.L_x_11) ;  /* 0x0000000000303947 */ /* 0x000fea0003800000 */
[----:B--2---:R-:W2:Y:S01]  /*06d0*/  LDS R3, [UR8+0x34] ;  /* 0x00003408ff037984 */ /* 0x004ea20008000800 */
[----:B------:R-:W4:Y:S03]  /*06e0*/  LDC.64 R8, c[0x0][0x3a8] ;  /* 0x0000ea00ff087b82 */ /* 0x000f260000000a00 */
[----:B---3--:R-:W3:Y:S01]  /*06f0*/  LDS R2, [UR8+0x1c] ;  /* 0x00001c08ff027984 */ /* 0x008ee20008000800 */
[C---:B----4-:R-:W-:Y:S01]  /*0700*/  SHF.L.U64.HI R6, R8.reuse, 0x1, R9 ;  /* 0x0000000108067819 */ /* 0x050fe20000010209 */
[----:B------:R-:W-:-:S03]  /*0710*/  IMAD.SHL.U32 R5, R8, 0x2, RZ ;  /* 0x0000000208057824 */ /* 0x000fc600078e00ff */
[--C-:B------:R-:W-:Y:S02]  /*0720*/  SHF.R.U32.HI R7, RZ, 0x4, R6.reuse ;  /* 0x00000004ff077819 */ /* 0x100fe40000011606 */
[----:B------:R-:W-:-:S05]  /*0730*/  SHF.R.U64 R5, R5, 0x4, R6 ;  /* 0x0000000405057819 */ /* 0x000fca0000001206 */
[----:B------:R4:W-:Y:S01]  /*0740*/  STS [UR8+0xc], R5 ;  /* 0x00000c05ff007988 */ /* 0x0009e20008000808 */
[----:B--2---:R-:W-:Y:S02]  /*0750*/  LOP3.LUT R3, R3, 0x7, RZ, 0xb8, !PT ;  /* 0x0000000703037812 */ /* 0x004fe400078eb8ff */
[----:B---3--:R-:W-:-:S03]  /*0760*/  LOP3.LUT R2, R2, 0xf, R7, 0xb8, !PT ;  /* 0x0000000f02027812 */ /* 0x008fc600078eb807 */
[----:B------:R4:W-:Y:S04]  /*0770*/  STS [UR8+0x34], R3 ;  /* 0x00003403ff007988 */ /* 0x0009e80008000808 */
[----:B------:R4:W-:Y:S02]  /*0780*/  STS [UR8+0x1c], R2 ;  /* 0x00001c02ff007988 */ /* 0x0009e40008000808 */
.L_x_11:
[----:B------:R-:W-:Y:S05]  /*0790*/  BSYNC.RECONVERGENT B0 ;  /* 0x0000000000007941 */ /* 0x000fea0003800200 */
.L_x_10:
[----:B------:R-:W-:Y:S04]  /*07a0*/  BSSY.RECONVERGENT B1, `(.L_x_12) ;  /* 0x000001a000017945 */ /* 0x000fe80003800200 */
[----:B------:R-:W-:Y:S04]  /*07b0*/  BSSY.RELIABLE B0, `(.L_x_13) ;  /* 0x0000015000007945 */ /* 0x000fe80003800100 */
[----:B------:R-:W-:Y:S05]  /*07c0*/  @P3 BRA `(.L_x_14) ;  /* 0x0000000000203947 */ /* 0x000fea0003800000 */
[----:B--234-:R-:W2:Y:S02]  /*07d0*/  LDS R2, [UR8+0x34] ;  /* 0x00003408ff027984 */ /* 0x01cea40008000800 */
[----:B--2---:R-:W-:-:S05]  /*07e0*/  LOP3.LUT R2, R2, 0x38, RZ, 0xb8, !PT ;  /* 0x0000003802027812 */ /* 0x004fca00078eb8ff */
[----:B------:R2:W-:Y:S01]  /*07f0*/  STS [UR8+0x34], R2 ;  /* 0x00003402ff007988 */ /* 0x0005e20008000808 */
[----:B------:R-:W-:Y:S05]  /*0800*/  @P3 BRA `(.L_x_15) ;  /* 0x0000000000203947 */ /* 0x000fea0003800000 */
[----:B--2---:R-:W2:Y:S01]  /*0810*/  LDS R2, [UR8+0x8] ;  /* 0x00000808ff027984 */ /* 0x004ea20008000800 */
[----:B------:R-:W-:-:S05]  /*0820*/  IMAD.MOV.U32 R3, RZ, RZ, 0x780 ;  /* 0x00000780ff037424 */ /* 0x000fca00078e00ff */
[----:B--2---:R-:W-:-:S05]  /*0830*/  LOP3.LUT R2, R2, 0x500, R3, 0xd8, !PT ;  /* 0x0000050002027812 */ /* 0x004fca00078ed803 */
[----:B------:R5:W-:Y:S02]  /*0840*/  STS [UR8+0x8], R2 ;  /* 0x00000802ff007988 */ /* 0x000be40008000808 */
.L_x_14:
[----:B------:R-:W-:Y:S05]  /*0850*/  @P3 BRA `(.L_x_16) ;  /* 0x0000000000283947 */ /* 0x000fea0003800000 */
[----:B--2345:R-:W2:Y:S02]  /*0860*/  LDS R2, [UR8+0x8] ;  /* 0x00000808ff027984 */ /* 0x03cea40008000800 */
[----:B--2---:R-:W-:-:S05]  /*0870*/  LOP3.LUT R2, R2, 0x1800, RZ, 0xb8, !PT ;  /* 0x0000180002027812 */ /* 0x004fca00078eb8ff */
[----:B------:R3:W-:Y:S02]  /*0880*/  STS [UR8+0x8], R2 ;  /* 0x00000802ff007988 */ /* 0x0007e40008000808 */
.L_x_15:
[----:B------:R-:W-:Y:S05]  /*0890*/  @P3 BREAK.RELIABLE B0 ;  /* 0x0000000000003942 */ /* 0x000fea0003800100 */
[----:B------:R-:W-:Y:S05]  /*08a0*/  @P3 BRA `(.L_x_17) ;  /* 0x0000000000243947 */ /* 0x000fea0003800000 */
[----:B------:R-:W4:Y:S01]  /*08b0*/  LDS R3, [UR8+0x8] ;  /* 0x00000808ff037984 */ /* 0x000f220008000800 */
[----:B--23--:R-:W-:-:S05]  /*08c0*/  IMAD.MOV.U32 R2, RZ, RZ, 0x6000 ;  /* 0x00006000ff027424 */ /* 0x00cfca00078e00ff */
[----:B----4-:R-:W-:-:S04]  /*08d0*/  LOP3.LUT R2, R3, 0x6000, R2, 0xd8, !PT ;  /* 0x0000600003027812 */ /* 0x010fc800078ed802 */
[----:B------:R-:W-:-:S05]  /*08e0*/  LOP3.LUT R2, R2, 0x400000, RZ, 0xb8, !PT ;  /* 0x0040000002027812 */ /* 0x000fca00078eb8ff */
[----:B------:R2:W-:Y:S02]  /*08f0*/  STS [UR8+0x8], R2 ;  /* 0x00000802ff007988 */ /* 0x0005e40008000808 */
.L_x_16:
[----:B------:R-:W-:Y:S05]  /*0900*/  BSYNC.RELIABLE B0 ;  /* 0x0000000000007941 */ /* 0x000fea0003800100 */
.L_x_13:
[----:B--2345:R-:W2:Y:S02]  /*0910*/  @!P3 LDS R2, [UR8+0x8] ;  /* 0x00000808ff02b984 */ /* 0x03cea40008000800 */
[----:B--2---:R-:W-:-:S05]  /*0920*/  @!P3 LOP3.LUT R2, R2, 0x8000, RZ, 0xb8, !PT ;  /* 0x000080000202b812 */ /* 0x004fca00078eb8ff */
[----:B------:R4:W-:Y:S02]  /*0930*/  @!P3 STS [UR8+0x8], R2 ;  /* 0x00000802ff00b988 */ /* 0x0009e40008000808 */
.L_x_17:
[----:B------:R-:W-:Y:S05]  /*0940*/  BSYNC.RECONVERGENT B1 ;  /* 0x0000000000017941 */ /* 0x000fea0003800200 */
.L_x_12:
[----:B------:R-:W-:Y:S05]  /*0950*/  WARPSYNC.ALL ;  /* 0x0000000000007948 */ /* 0x000fea0003800000 */
[----:B------:R-:W-:Y:S01]  /*0960*/  NOP ;  /* 0x0000000000007918 */ /* 0x000fe20000000000 */
[----:B------:R-:W-:Y:S05]  /*0970*/  @P0 BRA `(.L_x_18) ;  /* 0x0000000000300947 */ /* 0x000fea0003800000 */
[----:B--234-:R-:W2:Y:S01]  /*0980*/  S2R R2, SR_LANEID ;  /* 0x0000000000027919 */ /* 0x01cea20000000000 */
[----:B------:R-:W-:Y:S05]  /*0990*/  WARPSYNC.ALL ;  /* 0x0000000000007948 */ /* 0x000fea0003800000 */
[----:B------:R-:W-:Y:S01]  /*09a0*/  NOP ;  /* 0x0000000000007918 */ /* 0x000fe20000000000 */
[----:B--2---:R-:W-:-:S05]  /*09b0*/  IMAD.SHL.U32 R5, R2, 0x4, RZ ;  /* 0x0000000402057824 */ /* 0x004fca00078e00ff */
[----:B------:R-:W2:Y:S01]  /*09c0*/  LDS R7, [R5+UR8] ;  /* 0x0000000805077984 */ /* 0x000ea20008000800 */
[----:B------:R-:W-:-:S05]  /*09d0*/  IADD3 R2, P1, PT, R5, UR12, RZ ;  /* 0x0000000c05027c10 */ /* 0x000fca000ff3e0ff */
[----:B------:R-:W-:-:S05]  /*09e0*/  IMAD.X R3, RZ, RZ, UR13, P1 ;  /* 0x0000000dff037e24 */ /* 0x000fca00088e06ff */
[----:B--2---:R5:W2:Y:S01]  /*09f0*/  ATOMG.E.EXCH.STRONG.GPU PT, RZ, [R2], R7 ;  /* 0x0000000702ff73a8 */ /* 0x004aa200041ee100 */
[----:B------:R-:W-:-:S04]  /*0a00*/  DEPBAR {5,4,3,2,1,0} ;  /* 0x0000003f0000791a */ /* 0x000fc80000000000 */
[----:B------:R-:W3:Y:S02]  /*0a10*/  CCTL.E.C.LDCU.IV.DEEP [UR12] ;  /* 0x000000000c007540 */ /* 0x000ee40009c08000 */
[----:B---3--:R5:W-:Y:S01]  /*0a20*/  UTMACCTL.IV [UR12] ;  /* 0x000000000c0079b9 */ /* 0x008be20008000000 */
[----:B------:R-:W-:Y:S01]  /*0a30*/  NOP ;  /* 0x0000000000007918 */ /* 0x000fe20000000000 */
.L_x_18:
[----:B------:R-:W-:Y:S05]  /*0a40*/  @P0 BRA `(.L_x_19) ;  /* 0x00000000000c0947 */ /* 0x000fea0003800000 */
[----:B------:R0:W-:Y:S01]  /*0a50*/  UTMACMDFLUSH ;  /* 0x00000000000079b7 */ /* 0x0001e20000000000 */
[----:B------:R-:W-:Y:S05]  /*0a60*/  @P0 BRA `(.L_x_19) ;  /* 0x0000000000040947 */ /* 0x000fea0003800000 */
[----:B------:R-:W-:-:S04]  /*0a70*/  DEPBAR.LE SB0, 0x0 ;  /* 0x000080000000791a */ /* 0x000fc80000000000 */
.L_x_19:
[----:B------:R-:W-:Y:S05]  /*0a80*/  WARPSYNC.ALL ;  /* 0x0000000000007948 */ /* 0x000fea0003800000 */
[----:B------:R-:W-:Y:S01]  /*0a90*/  NOP ;  /* 0x0000000000007918 */ /* 0x000fe20000000000 */
[----:B--2---:R-:W-:Y:S06]  /*0aa0*/  BAR.SYNC.DEFER_BLOCKING 0x0 ;  /* 0x0000000000007b1d */ /* 0x004fec0000010000 */
[----:B------:R-:W-:Y:S02]  /*0ab0*/  BSSY.RECONVERGENT B1, `(.L_x_20) ;  /* 0x000000b000017945 */ /* 0x000fe40003800200 */
[----:B------:R-:W-:Y:S06]  /*0ac0*/  BAR.SYNC.DEFER_BLOCKING 0x0 ;  /* 0x0000000000007b1d */ /* 0x000fec0000010000 */
[----:B------:R2:W-:Y:S01]  /*0ad0*/  @!P0 STS [R11], RZ ;  /* 0x000000ff0b008388 */ /* 0x0005e20000000800 */
[----:B------:R-:W-:Y:S01]  /*0ae0*/  NOP ;  /* 0x0000000000007918 */ /* 0x000fe20000000000 */
[----:B------:R-:W-:Y:S05]  /*0af0*/  @P3 BRA `(.L_x_21) ;  /* 0x0000000000183947 */ /* 0x000fea0003800000 */
[----:B---345:R-:W3:Y:S01]  /*0b00*/  LDS R2, [UR8+0x8] ;  /* 0x00000808ff027984 */ /* 0x038ee20008000800 */
[----:B------:R-:W4:Y:S01]  /*0b10*/  LDC.64 R6, c[0x0][0x388] ;  /* 0x0000e200ff067b82 */ /* 0x000f220000000a00 */
[----:B------:R-:W-:Y:S02]  /*0b20*/  IMAD.MOV.U32 R3, RZ, RZ, 0x70 ;  /* 0x00000070ff037424 */ /* 0x000fe400078e00ff */
[----:B----4-:R4:W-:Y:S03]  /*0b30*/  STS.64 [UR8], R6 ;  /* 0x00000006ff007988 */ /* 0x0109e60008000a08 */
[----:B---3--:R-:W-:-:S05]  /*0b40*/  LOP3.LUT R2, R2, 0x10, R3, 0xd8, !PT ;  /* 0x0000001002027812 */ /* 0x008fca00078ed803 */
[----:B------:R4:W-:Y:S02]  /*0b50*/  STS [UR8+0x8], R2 ;  /* 0x00000802ff007988 */ /* 0x0009e40008000808 */
.L_x_21:
[----:B-----5:R-:W-:Y:S05]  /*0b60*/  BSYNC.RECONVERGENT B1 ;  /* 0x0000000000017941 */ /* 0x020fea0003800200 */
.L_x_20:
[----:B------:R-:W-:Y:S04]  /*0b70*/  BSSY.RECONVERGENT B2, `(.L_x_22) ;  /* 0x000000f000027945 */ /* 0x000fe80003800200 */
[----:B------:R-:W-:Y:S04]  /*0b80*/  BSSY.RELIABLE B1, `(.L_x_23) ;  /* 0x000000c000017945 */ /* 0x000fe80003800100 */
[----:B------:R-:W-:Y:S05]  /*0b90*/  @P3 BRA `(.L_x_24) ;  /* 0x0000000000283947 */ /* 0x000fea0003800000 */
[----:B---34-:R-:W3:Y:S01]  /*0ba0*/  LDS R2, [UR8+0x34] ;  /* 0x00003408ff027984 */ /* 0x018ee20008000800 */
[----:B------:R-:W-:Y:S01]  /*0bb0*/  IMAD.MOV.U32 R3, RZ, RZ, 0x3f000000 ;  /* 0x3f000000ff037424 */ /* 0x000fe200078e00ff */
[----:B------:R-:W-:Y:S05]  /*0bc0*/  @P3 BREAK.RELIABLE B1 ;  /* 0x0000000000013942 */ /* 0x000fea0003800100 */
[----:B---3--:R-:W-:-:S05]  /*0bd0*/  LOP3.LUT R2, R2, 0xff000000, R3, 0xb8, !PT ;  /* 0xff00000002027812 */ /* 0x008fca00078eb803 */
[----:B------:R3:W-:Y:S01]  /*0be0*/  STS [UR8+0x34], R2 ;  /* 0x00003402ff007988 */ /* 0x0007e20008000808 */
[----:B------:R-:W-:Y:S05]  /*0bf0*/  @P3 BRA `(.L_x_25) ;  /* 0x0000000000183947 */ /* 0x000fea0003800000 */
[----:B---3--:R-:W3:Y:S01]  /*0c00*/  LDS R2, [UR8+0x38] ;  /* 0x00003808ff027984 */ /* 0x008ee20008000800 */
[----:B------:R-:W-:-:S05]  /*0c10*/  IMAD.MOV.U32 R3, RZ, RZ, 0xff ;  /* 0x000000ffff037424 */ /* 0x000fca00078e00ff */
[----:B---3--:R-:W-:-:S05]  /*0c20*/  LOP3.LUT R2, R2, 0xff, R3, 0xb8, !PT ;  /* 0x000000ff02027812 */ /* 0x008fca00078eb803 */
[----:B------:R5:W-:Y:S02]  /*0c30*/  STS [UR8+0x38], R2 ;  /* 0x00003802ff007988 */ /* 0x000be40008000808 */
.L_x_24:
[----:B------:R-:W-:Y:S05]  /*0c40*/  BSYNC.RELIABLE B1 ;  /* 0x0000000000017941 */ /* 0x000fea0003800100 */
.L_x_23:
[----:B------:R2:W-:Y:S02]  /*0c50*/  @!P3 STS [UR8+0x20], R12 ;  /* 0x0000200cff00b988 */ /* 0x0005e40008000808 */
.L_x_25:
[----:B------:R-:W-:Y:S05]  /*0c60*/  BSYNC.RECONVERGENT B2 ;  /* 0x0000000000027941 */ /* 0x000fea0003800200 */
.L_x_22:
[----:B------:R-:W-:Y:S05]  /*0c70*/  WARPSYNC.ALL ;  /* 0x0000000000007948 */ /* 0x000fea0003800000 */
[----:B------:R-:W-:Y:S01]  /*0c80*/  NOP ;  /* 0x0000000000007918 */ /* 0x000fe20000000000 */
[----:B------:R-:W2:Y:S01]  /*0c90*/  LDC R5, c[0x0][0x39c] ;  /* 0x0000e700ff057b82 */ /* 0x000ea20000000800 */
[----:B------:R-:W-:Y:S01]  /*0ca0*/  BSSY.RECONVERGENT B2, `(.L_x_26) ;  /* 0x0000010000027945 */ /* 0x000fe20003800200 */
[----:B--2---:R-:W-:-:S05]  /*0cb0*/  VIADD R5, R5, 0xffffffff ;  /* 0xffffffff05057836 */ /* 0x004fca0000000000 */
[----:B------:R2:W-:Y:S01]  /*0cc0*/  @!P3 STS [UR8+0x24], R5 ;  /* 0x00002405ff00b988 */ /* 0x0005e20008000808 */
[----:B------:R-:W-:Y:S05]  /*0cd0*/  @P3 BRA `(.L_x_27) ;  /* 0x0000000000303947 */ /* 0x000fea0003800000 */
[----:B------:R-:W2:Y:S01]  /*0ce0*/  LDS R3, [UR8+0x34] ;  /* 0x00003408ff037984 */ /* 0x000ea20008000800 */
[----:B----4-:R-:W4:Y:S03]  /*0cf0*/  LDC.64 R6, c[0x0][0x3b0] ;  /* 0x0000ec00ff067b82 */ /* 0x010f260000000a00 */
[----:B---3-5:R-:W3:Y:S01]  /*0d00*/  LDS R2, [UR8+0x1c] ;  /* 0x00001c08ff027984 */ /* 0x028ee20008000800 */
        /* <DEDUP_REMOVED lines=9> */
.L_x_27:
[----:B------:R-:W-:Y:S05]  /*0da0*/  BSYNC.RECONVERGENT B2 ;  /* 0x0000000000027941 */ /* 0x000fea0003800200 */
.L_x_26:
[----:B------:R-:W-:Y:S04]  /*0db0*/  BSSY.RECONVERGENT B3, `(.L_x_28) ;  /* 0x000001a000037945 */ /* 0x000fe80003800200 */
[----:B------:R-:W-:Y:S04]  /*0dc0*/  BSSY.RELIABLE B2, `(.L_x_29) ;  /* 0x0000015000027945 */ /* 0x000fe80003800100 */
[----:B------:R-:W-:Y:S05]  /*0dd0*/  @P3 BRA `(.L_x_30) ;  /* 0x0000000000203947 */ /* 0x000fea0003800000 */
[----:B---345:R-:W3:Y:S02]  /*0de0*/  LDS R2, [UR8+0x34] ;  /* 0x00003408ff027984 */ /* 0x038ee40008000800 */
[----:B---3--:R-:W-:-:S05]  /*0df0*/  LOP3.LUT R2, R2, 0x38, RZ, 0xb8, !PT ;  /* 0x0000003802027812 */ /* 0x008fca00078eb8ff */
[----:B------:R3:W-:Y:S01]  /*0e00*/  STS [UR8+0x34], R2 ;  /* 0x00003402ff007988 */ /* 0x0007e20008000808 */
[----:B------:R-:W-:Y:S05]  /*0e10*/  @P3 BRA `(.L_x_31) ;  /* 0x0000000000203947 */ /* 0x000fea0003800000 */
[----:B---3--:R-:W3:Y:S01]  /*0e20*/  LDS R2, [UR8+0x8] ;  /* 0x00000808ff027984 */ /* 0x008ee20008000800 */
[----:B------:R-:W-:-:S05]  /*0e30*/  IMAD.MOV.U32 R3, RZ, RZ, 0x780 ;  /* 0x00000780ff037424 */ /* 0x000fca00078e00ff */
[----:B---3--:R-:W-:-:S05]  /*0e40*/  LOP3.LUT R2, R2, 0x500, R3, 0xd8, !PT ;  /* 0x0000050002027812 */ /* 0x008fca00078ed803 */
[----:B------:R3:W-:Y:S02]  /*0e50*/  STS [UR8+0x8], R2 ;  /* 0x00000802ff007988 */ /* 0x0007e40008000808 */
.L_x_30:
[----:B------:R-:W-:Y:S05]  /*0e60*/  @P3 BRA `(.L_x_32) ;  /* 0x0000000000283947 */ /* 0x000fea0003800000 */
[----:B---345:R-:W3:Y:S02]  /*0e70*/  LDS R2, [UR8+0x8] ;  /* 0x00000808ff027984 */ /* 0x038ee40008000800 */
[----:B---3--:R-:W-:-:S05]  /*0e80*/  LOP3.LUT R2, R2, 0x1800, RZ, 0xb8, !PT ;  /* 0x0000180002027812 */ /* 0x008fca00078eb8ff */
[----:B------:R4:W-:Y:S02]  /*0e90*/  STS [UR8+0x8], R2 ;  /* 0x00000802ff007988 */ /* 0x0009e40008000808 */
.L_x_31:
[----:B------:R-:W-:Y:S05]  /*0ea0*/  @P3 BREAK.RELIABLE B2 ;  /* 0x0000000000023942 */ /* 0x000fea0003800100 */
[----:B------:R-:W-:Y:S05]  /*0eb0*/  @P3 BRA `(.L_x_33) ;  /* 0x0000000000243947 */ /* 0x000fea0003800000 */
[----:B---34-:R-:W3:Y:S01]  /*0ec0*/  LDS R2, [UR8+0x8] ;  /* 0x00000808ff027984 */ /* 0x018ee20008000800 */
[----:B------:R-:W-:-:S05]  /*0ed0*/  IMAD.MOV.U32 R3, RZ, RZ, 0x6000 ;  /* 0x00006000ff037424 */ /* 0x000fca00078e00ff */
[----:B---3--:R-:W-:-:S04]  /*0ee0*/  LOP3.LUT R2, R2, 0x6000, R3, 0xd8, !PT ;  /* 0x0000600002027812 */ /* 0x008fc800078ed803 */
[----:B------:R-:W-:-:S05]  /*0ef0*/  LOP3.LUT R2, R2, 0x400000, RZ, 0xb8, !PT ;  /* 0x0040000002027812 */ /* 0x000fca00078eb8ff */
[----:B------:R3:W-:Y:S02]  /*0f00*/  STS [UR8+0x8], R2 ;  /* 0x00000802ff007988 */ /* 0x0007e40008000808 */
.L_x_32:
[----:B------:R-:W-:Y:S05]  /*0f10*/  BSYNC.RELIABLE B2 ;  /* 0x0000000000027941 */ /* 0x000fea0003800100 */
.L_x_29:
[----:B---345:R-:W3:Y:S02]  /*0f20*/  @!P3 LDS R2, [UR8+0x8] ;  /* 0x00000808ff02b984 */ /* 0x038ee40008000800 */
[----:B---3--:R-:W-:-:S05]  /*0f30*/  @!P3 LOP3.LUT R2, R2, 0x8000, RZ, 0xb8, !PT ;  /* 0x000080000202b812 */ /* 0x008fca00078eb8ff */
[----:B------:R5:W-:Y:S02]  /*0f40*/  @!P3 STS [UR8+0x8], R2 ;  /* 0x00000802ff00b988 */ /* 0x000be40008000808 */
.L_x_33:
[----:B------:R-:W-:Y:S05]  /*0f50*/  BSYNC.RECONVERGENT B3 ;  /* 0x0000000000037941 */ /* 0x000fea0003800200 */
.L_x_28:
[----:B------:R-:W-:Y:S05]  /*0f60*/  WARPSYNC.ALL ;  /* 0x0000000000007948 */ /* 0x000fea0003800000 */
[----:B------:R-:W-:Y:S01]  /*0f70*/  NOP ;  /* 0x0000000000007918 */ /* 0x000fe20000000000 */
[----:B------:R-:W-:-:S04]  /*0f80*/  UIADD3 UR5, UPT, UPT, UR4, 0x80, URZ ;  /* 0x0000008004057890 */ /* 0x000fc8000fffe0ff */
[----:B------:R-:W-:-:S04]  /*0f90*/  UIADD3 UR6, UP0, UPT, UR5, UR16, URZ ;  /* 0x0000001005067290 */ /* 0x000fc8000ff1e0ff */
[----:B------:R-:W-:Y:S01]  /*0fa0*/  ULEA.HI.X.SX32 UR7, UR5, UR17, 0x1, UP0 ;  /* 0x0000001105077291 */ /* 0x000fe200080f0eff */
[----:B------:R-:W-:Y:S11]  /*0fb0*/  @P0 BRA `(.L_x_34) ;  /* 0x0000000000300947 */ /* 0x000ff60003800000 */
[----:B---345:R-:W3:Y:S01]  /*0fc0*/  S2R R2, SR_LANEID ;  /* 0x0000000000027919 */ /* 0x038ee20000000000 */
[----:B------:R-:W-:Y:S05]  /*0fd0*/  WARPSYNC.ALL ;  /* 0x0000000000007948 */ /* 0x000fea0003800000 */
[----:B------:R-:W-:Y:S01]  /*0fe0*/  NOP ;  /* 0x0000000000007918 */ /* 0x000fe20000000000 */
[----:B---3--:R-:W-:-:S05]  /*0ff0*/  IMAD.SHL.U32 R6, R2, 0x4, RZ ;  /* 0x0000000402067824 */ /* 0x008fca00078e00ff */
[----:B------:R-:W3:Y:S01]  /*1000*/  LDS R7, [R6+UR8] ;  /* 0x0000000806077984 */ /* 0x000ee20008000800 */
[----:B------:R-:W-:-:S05]  /*1010*/  IADD3 R2, P1, PT, R6, UR6, RZ ;  /* 0x0000000606027c10 */ /* 0x000fca000ff3e0ff */
[----:B------:R-:W-:-:S05]  /*1020*/  IMAD.X R3, RZ, RZ, UR7, P1 ;  /* 0x00000007ff037e24 */ /* 0x000fca00088e06ff */
[----:B---3--:R3:W4:Y:S01]  /*1030*/  ATOMG.E.EXCH.STRONG.GPU PT, RZ, [R2], R7 ;  /* 0x0000000702ff73a8 */ /* 0x00872200041ee100 */
[----:B------:R-:W-:-:S04]  /*1040*/  DEPBAR {5,4,3,2,1,0} ;  /* 0x0000003f0000791a */ /* 0x000fc80000000000 */
[----:B------:R-:W5:Y:S02]  /*1050*/  CCTL.E.C.LDCU.IV.DEEP [UR6] ;  /* 0x0000000006007540 */ /* 0x000f640009c08000 */
[----:B-----5:R3:W-:Y:S01]  /*1060*/  UTMACCTL.IV [UR6] ;  /* 0x00000000060079b9 */ /* 0x0207e20008000000 */
[----:B------:R-:W-:Y:S01]  /*1070*/  NOP ;  /* 0x0000000000007918 */ /* 0x000fe20000000000 */
.L_x_34:
[----:B------:R-:W-:Y:S05]  /*1080*/  @P0 BRA `(.L_x_35) ;  /* 0x00000000000c0947 */ /* 0x000fea0003800000 */
[----:B------:R0:W-:Y:S01]  /*1090*/  UTMACMDFLUSH ;  /* 0x00000000000079b7 */ /* 0x0001e20000000000 */
[----:B------:R-:W-:Y:S05]  /*10a0*/  @P0 BRA `(.L_x_35) ;  /* 0x0000000000040947 */ /* 0x000fea0003800000 */
[----:B------:R-:W-:-:S04]  /*10b0*/  DEPBAR.LE SB0, 0x0 ;  /* 0x000080000000791a */ /* 0x000fc80000000000 */
.L_x_35:
[----:B------:R-:W-:Y:S05]  /*10c0*/  WARPSYNC.ALL ;  /* 0x0000000000007948 */ /* 0x000fea0003800000 */
[----:B------:R-:W-:Y:S01]  /*10d0*/  NOP ;  /* 0x0000000000007918 */ /* 0x000fe20000000000 */
[----:B----4-:R-:W-:Y:S06]  /*10e0*/  BAR.SYNC.DEFER_BLOCKING 0x0 ;  /* 0x0000000000007b1d */ /* 0x010fec0000010000 */
[----:B------:R-:W-:Y:S02]  /*10f0*/  BSSY.RECONVERGENT B3, `(.L_x_36) ;  /* 0x000000b000037945 */ /* 0x000fe40003800200 */
[----:B------:R-:W-:Y:S06]  /*1100*/  BAR.SYNC.DEFER_BLOCKING 0x0 ;  /* 0x0000000000007b1d */ /* 0x000fec0000010000 */
[----:B------:R4:W-:Y:S01]  /*1110*/  @!P0 STS [R11], RZ ;  /* 0x000000ff0b008388 */ /* 0x0009e20000000800 */
[----:B------:R-:W-:Y:S01]  /*1120*/  NOP ;  /* 0x0000000000007918 */ /* 0x000fe20000000000 */
[----:B------:R-:W-:Y:S05]  /*1130*/  @P3 BRA `(.L_x_37) ;  /* 0x0000000000183947 */ /* 0x000fea0003800000 */
[----:B---3-5:R-:W3:Y:S01]  /*1140*/  LDS R2, [UR8+0x8] ;  /* 0x00000808ff027984 */ /* 0x028ee20008000800 */
[----:B------:R-:W5:Y:S01]  /*1150*/  LDC.64 R6, c[0x0][0x390] ;  /* 0x0000e400ff067b82 */ /* 0x000f620000000a00 */
[----:B------:R-:W-:Y:S02]  /*1160*/  IMAD.MOV.U32 R3, RZ, RZ, 0x70 ;  /* 0x00000070ff037424 */ /* 0x000fe400078e00ff */
[----:B-----5:R5:W-:Y:S03]  /*1170*/  STS.64 [UR8], R6 ;  /* 0x00000006ff007988 */ /* 0x020be60008000a08 */
[----:B---3--:R-:W-:-:S05]  /*1180*/  LOP3.LUT R2, R2, 0x10, R3, 0xd8, !PT ;  /* 0x0000001002027812 */ /* 0x008fca00078ed803 */
[----:B------:R5:W-:Y:S02]  /*1190*/  STS [UR8+0x8], R2 ;  /* 0x00000802ff007988 */ /* 0x000be40008000808 */
.L_x_37:
[----:B---3--:R-:W-:Y:S05]  /*11a0*/  BSYNC.RECONVERGENT B3 ;  /* 0x0000000000037941 */ /* 0x008fea0003800200 */
.L_x_36:
[----:B------:R-:W-:Y:S04]  /*11b0*/  BSSY.RECONVERGENT B4, `(.L_x_38) ;  /* 0x0000011000047945 */ /* 0x000fe80003800200 */
[----:B------:R-:W-:Y:S04]  /*11c0*/  BSSY.RELIABLE B3, `(.L_x_39) ;  /* 0x000000e000037945 */ /* 0x000fe80003800100 */
[----:B------:R-:W-:Y:S05]  /*11d0*/  @P3 BRA `(.L_x_40) ;  /* 0x0000000000243947 */ /* 0x000fea0003800000 */
[----:B-----5:R-:W3:Y:S01]  /*11e0*/  LDS R2, [UR8+0x34] ;  /* 0x00003408ff027984 */ /* 0x020ee20008000800 */
[----:B------:R-:W-:-:S05]  /*11f0*/  IMAD.MOV.U32 R3, RZ, RZ, 0x3f000000 ;  /* 0x3f000000ff037424 */ /* 0x000fca00078e00ff */
[----:B---3--:R-:W-:-:S05]  /*1200*/  LOP3.LUT R2, R2, 0xff000000, R3, 0xb8, !PT ;  /* 0xff00000002027812 */ /* 0x008fca00078eb803 */
[----:B------:R3:W-:Y:S01]  /*1210*/  STS [UR8+0x34], R2 ;  /* 0x00003402ff007988 */ /* 0x0007e20008000808 */
[----:B------:R-:W-:Y:S05]  /*1220*/  @P3 BRA `(.L_x_41) ;  /* 0x00000000001c3947 */ /* 0x000fea0003800000 */
[----:B---3--:R-:W3:Y:S01]  /*1230*/  LDS R2, [UR8+0x38] ;  /* 0x00003808ff027984 */ /* 0x008ee20008000800 */
[----:B------:R-:W-:-:S05]  /*1240*/  IMAD.MOV.U32 R3, RZ, RZ, 0x7f ;  /* 0x0000007fff037424 */ /* 0x000fca00078e00ff */
[----:B---3--:R-:W-:-:S05]  /*1250*/  LOP3.LUT R2, R2, 0xff, R3, 0xb8, !PT ;  /* 0x000000ff02027812 */ /* 0x008fca00078eb803 */
[----:B------:R3:W-:Y:S02]  /*1260*/  STS [UR8+0x38], R2 ;  /* 0x00003802ff007988 */ /* 0x0007e40008000808 */
.L_x_40:
[----:B------:R-:W-:Y:S05]  /*1270*/  @P3 BREAK.RELIABLE B3 ;  /* 0x0000000000033942 */ /* 0x000fea0003800100 */
[----:B------:R-:W-:Y:S05]  /*1280*/  @P3 BRA `(.L_x_42) ;  /* 0x00000000000c3947 */ /* 0x000fea0003800000 */
[----:B------:R2:W-:Y:S02]  /*1290*/  STS [UR8+0x20], R5 ;  /* 0x00002005ff007988 */ /* 0x0005e40008000808 */
.L_x_41:
[----:B------:R-:W-:Y:S05]  /*12a0*/  BSYNC.RELIABLE B3 ;  /* 0x0000000000037941 */ /* 0x000fea0003800100 */
.L_x_39:
[----:B------:R2:W-:Y:S02]  /*12b0*/  @!P3 STS [UR8+0x24], R4 ;  /* 0x00002404ff00b988 */ /* 0x0005e40008000808 */
.L_x_42:
[----:B------:R-:W-:Y:S05]  /*12c0*/  BSYNC.RECONVERGENT B4 ;  /* 0x0000000000047941 */ /* 0x000fea0003800200 */
.L_x_38:
[----:B------:R-:W-:Y:S05]  /*12d0*/  WARPSYNC.ALL ;  /* 0x0000000000007948 */ /* 0x000fea0003800000 */
[----:B------:R-:W-:Y:S01]  /*12e0*/  NOP ;  /* 0x0000000000007918 */ /* 0x000fe20000000000 */
[----:B------:R-:W-:Y:S04]  /*12f0*/  BSSY.RECONVERGENT B4, `(.L_x_43) ;  /* 0x000000e000047945 */ /* 0x000fe80003800200 */
[----:B------:R-:W-:Y:S05]  /*1300*/  @P3 BRA `(.L_x_44) ;  /* 0x0000000000303947 */ /* 0x000fea0003800000 */
[----:B------:R-:W2:Y:S02]  /*1310*/  LDS R3, [UR8+0x34] ;  /* 0x00003408ff037984 */ /* 0x000ea40008000800 */
[----:B--2---:R-:W2:Y:S02]  /*1320*/  LDC.64 R4, c[0x0][0x3b8] ;  /* 0x0000ee00ff047b82 */ /* 0x004ea40000000a00 */
[----:B---3-5:R-:W3:Y:S01]  /*1330*/  LDS R2, [UR8+0x1c] ;  /* 0x00001c08ff027984 */ /* 0x028ee20008000800 */
[C---:B--2---:R-:W-:Y:S01]  /*1340*/  SHF.L.U64.HI R5, R4.reuse, 0x1, R5 ;  /* 0x0000000104057819 */ /* 0x044fe20000010205 */
[----:B------:R-:W-:-:S03]  /*1350*/  IMAD.SHL.U32 R4, R4, 0x2, RZ ;  /* 0x0000000204047824 */ /* 0x000fc600078e00ff */
[--C-:B------:R-:W-:Y:S02]  /*1360*/  SHF.R.U32.HI R7, RZ, 0x4, R5.reuse ;  /* 0x00000004ff077819 */ /* 0x100fe40000011605 */
[----:B------:R-:W-:-:S05]  /*1370*/  SHF.R.U64 R4, R4, 0x4, R5 ;  /* 0x0000000404047819 */ /* 0x000fca0000001205 */
[----:B------:R2:W-:Y:S01]  /*1380*/  STS [UR8+0xc], R4 ;  /* 0x00000c04ff007988 */ /* 0x0005e20008000808 */
[----:B------:R-:W-:Y:S02]  /*1390*/  LOP3.LUT R3, R3, 0x7, RZ, 0xb8, !PT ;  /* 0x0000000703037812 */ /* 0x000fe400078eb8ff */
[----:B---3--:R-:W-:-:S03]  /*13a0*/  LOP3.LUT R2, R2, 0xf, R7, 0xb8, !PT ;  /* 0x0000000f02027812 */ /* 0x008fc600078eb807 */
[----:B------:R2:W-:Y:S04]  /*13b0*/  STS [UR8+0x34], R3 ;  /* 0x00003403ff007988 */ /* 0x0005e80008000808 */
[----:B------:R2:W-:Y:S02]  /*13c0*/  STS [UR8+0x1c], R2 ;  /* 0x00001c02ff007988 */ /* 0x0005e40008000808 */
.L_x_44:
[----:B------:R-:W-:Y:S05]  /*13d0*/  BSYNC.RECONVERGENT B4 ;  /* 0x0000000000047941 */ /* 0x000fea0003800200 */
.L_x_43:
[----:B------:R-:W-:Y:S04]  /*13e0*/  BSSY.RECONVERGENT B5, `(.L_x_45) ;  /* 0x000001a000057945 */ /* 0x000fe80003800200 */
[----:B------:R-:W-:Y:S04]  /*13f0*/  BSSY.RELIABLE B4, `(.L_x_46) ;  /* 0x0000015000047945 */ /* 0x000fe80003800100 */
[----:B------:R-:W-:Y:S05]  /*1400*/  @P3 BRA `(.L_x_47) ;  /* 0x0000000000203947 */ /* 0x000fea0003800000 */
[----:B--23-5:R-:W2:Y:S02]  /*1410*/  LDS R2, [UR8+0x34] ;  /* 0x00003408ff027984 */ /* 0x02cea40008000800 */
[----:B--2---:R-:W-:-:S05]  /*1420*/  LOP3.LUT R2, R2, 0x38, RZ, 0xb8, !PT ;  /* 0x0000003802027812 */ /* 0x004fca00078eb8ff */
[----:B------:R2:W-:Y:S01]  /*1430*/  STS [UR8+0x34], R2 ;  /* 0x00003402ff007988 */ /* 0x0005e20008000808 */
[----:B------:R-:W-:Y:S05]  /*1440*/  @P3 BRA `(.L_x_48) ;  /* 0x0000000000203947 */ /* 0x000fea0003800000 */
[----:B--2---:R-:W2:Y:S01]  /*1450*/  LDS R2, [UR8+0x8] ;  /* 0x00000808ff027984 */ /* 0x004ea20008000800 */
[----:B------:R-:W-:-:S05]  /*1460*/  IMAD.MOV.U32 R3, RZ, RZ, 0x780 ;  /* 0x00000780ff037424 */ /* 0x000fca00078e00ff */
[----:B--2---:R-:W-:-:S05]  /*1470*/  LOP3.LUT R2, R2, 0x500, R3, 0xd8, !PT ;  /* 0x0000050002027812 */ /* 0x004fca00078ed803 */
[----:B------:R2:W-:Y:S02]  /*1480*/  STS [UR8+0x8], R2 ;  /* 0x00000802ff007988 */ /* 0x0005e40008000808 */
.L_x_47:
[----:B------:R-:W-:Y:S05]  /*1490*/  @P3 BRA `(.L_x_49) ;  /* 0x0000000000283947 */ /* 0x000fea0003800000 */
[----:B--23-5:R-:W2:Y:S02]  /*14a0*/  LDS R2, [UR8+0x8] ;  /* 0x00000808ff027984 */ /* 0x02cea40008000800 */
[----:B--2---:R-:W-:-:S05]  /*14b0*/  LOP3.LUT R2, R2, 0x1800, RZ, 0xb8, !PT ;  /* 0x0000180002027812 */ /* 0x004fca00078eb8ff */
[----:B------:R3:W-:Y:S02]  /*14c0*/  STS [UR8+0x8], R2 ;  /* 0x00000802ff007988 */ /* 0x0007e40008000808 */
.L_x_48:
[----:B------:R-:W-:Y:S05]  /*14d0*/  @P3 BREAK.RELIABLE B4 ;  /* 0x0000000000043942 */ /* 0x000fea0003800100 */
[----:B------:R-:W-:Y:S05]  /*14e0*/  @P3 BRA `(.L_x_50) ;  /* 0x0000000000243947 */ /* 0x000fea0003800000 */
[----:B--23--:R-:W2:Y:S01]  /*14f0*/  LDS R2, [UR8+0x8] ;  /* 0x00000808ff027984 */ /* 0x00cea20008000800 */
[----:B------:R-:W-:-:S05]  /*1500*/  IMAD.MOV.U32 R3, RZ, RZ, 0x6000 ;  /* 0x00006000ff037424 */ /* 0x000fca00078e00ff */
[----:B--2---:R-:W-:-:S04]  /*1510*/  LOP3.LUT R2, R2, 0x6000, R3, 0xd8, !PT ;  /* 0x0000600002027812 */ /* 0x004fc800078ed803 */
[----:B------:R-:W-:-:S05]  /*1520*/  LOP3.LUT R2, R2, 0x400000, RZ, 0xb8, !PT ;  /* 0x0040000002027812 */ /* 0x000fca00078eb8ff */
[----:B------:R2:W-:Y:S02]  /*1530*/  STS [UR8+0x8], R2 ;  /* 0x00000802ff007988 */ /* 0x0005e40008000808 */
.L_x_49:
[----:B------:R-:W-:Y:S05]  /*1540*/  BSYNC.RELIABLE B4 ;  /* 0x0000000000047941 */ /* 0x000fea0003800100 */
.L_x_46:
[----:B--23-5:R-:W2:Y:S02]  /*1550*/  @!P3 LDS R2, [UR8+0x8] ;  /* 0x00000808ff02b984 */ /* 0x02cea40008000800 */
[----:B--2---:R-:W-:-:S05]  /*1560*/  @!P3 LOP3.LUT R2, R2, 0x8000, RZ, 0xb8, !PT ;  /* 0x000080000202b812 */ /* 0x004fca00078eb8ff */
[----:B------:R5:W-:Y:S02]  /*1570*/  @!P3 STS [UR8+0x8], R2 ;  /* 0x00000802ff00b988 */ /* 0x000be40008000808 */
.L_x_50:
[----:B------:R-:W-:Y:S05]  /*1580*/  BSYNC.RECONVERGENT B5 ;  /* 0x0000000000057941 */ /* 0x000fea0003800200 */
.L_x_45:
[----:B------:R-:W-:Y:S05]  /*1590*/  WARPSYNC.ALL ;  /* 0x0000000000007948 */ /* 0x000fea0003800000 */
[----:B------:R-:W-:Y:S01]  /*15a0*/  NOP ;  /* 0x0000000000007918 */ /* 0x000fe20000000000 */
[----:B------:R-:W-:-:S04]  /*15b0*/  UIADD3 UR4, UPT, UPT, UR4, 0x100, URZ ;  /* 0x0000010004047890 */ /* 0x000fc8000fffe0ff */
[----:B------:R-:W-:-:S04]  /*15c0*/  UIADD3 UR16, UP0, UPT, UR4, UR16, URZ ;  /* 0x0000001004107290 */ /* 0x000fc8000ff1e0ff */
[----:B------:R-:W-:Y:S01]  /*15d0*/  ULEA.HI.X.SX32 UR17, UR4, UR17, 0x1, UP0 ;  /* 0x0000001104117291 */ /* 0x000fe200080f0eff */
[----:B------:R-:W-:Y:S11]  /*15e0*/  @P0 BRA `(.L_x_51) ;  /* 0x0000000000300947 */ /* 0x000ff60003800000 */
[----:B--23-5:R-:W2:Y:S01]  /*15f0*/  S2R R2, SR_LANEID ;  /* 0x0000000000027919 */ /* 0x02cea20000000000 */
[----:B------:R-:W-:Y:S05]  /*1600*/  WARPSYNC.ALL ;  /* 0x0000000000007948 */ /* 0x000fea0003800000 */
[----:B------:R-:W-:Y:S01]  /*1610*/  NOP ;  /* 0x0000000000007918 */ /* 0x000fe20000000000 */
[----:B--2---:R-:W-:-:S05]  /*1620*/  IMAD.SHL.U32 R4, R2, 0x4, RZ ;  /* 0x0000000402047824 */ /* 0x004fca00078e00ff */
[----:B------:R-:W2:Y:S01]  /*1630*/  LDS R5, [R4+UR8] ;  /* 0x0000000804057984 */ /* 0x000ea20008000800 */
[----:B------:R-:W-:-:S05]  /*1640*/  IADD3 R2, P1, PT, R4, UR16, RZ ;  /* 0x0000001004027c10 */ /* 0x000fca000ff3e0ff */
[----:B------:R-:W-:-:S05]  /*1650*/  IMAD.X R3, RZ, RZ, UR17, P1 ;  /* 0x00000011ff037e24 */ /* 0x000fca00088e06ff */
[----:B--2---:R2:W3:Y:S01]  /*1660*/  ATOMG.E.EXCH.STRONG.GPU PT, RZ, [R2], R5 ;  /* 0x0000000502ff73a8 */ /* 0x0044e200041ee100 */
[----:B------:R-:W-:-:S04]  /*1670*/  DEPBAR {5,4,3,2,1,0} ;  /* 0x0000003f0000791a */ /* 0x000fc80000000000 */
[----:B------:R-:W5:Y:S02]  /*1680*/  CCTL.E.C.LDCU.IV.DEEP [UR16] ;  /* 0x0000000010007540 */ /* 0x000f640009c08000 */
[----:B-----5:R2:W-:Y:S01]  /*1690*/  UTMACCTL.IV [UR16] ;  /* 0x00000000100079b9 */ /* 0x0205e20008000000 */
[----:B------:R-:W-:Y:S01]  /*16a0*/  NOP ;  /* 0x0000000000007918 */ /* 0x000fe20000000000 */
.L_x_51:
[----:B------:R-:W-:Y:S05]  /*16b0*/  @P0 BRA `(.L_x_52) ;  /* 0x00000000000c0947 */ /* 0x000fea0003800000 */
[----:B------:R0:W-:Y:S01]  /*16c0*/  UTMACMDFLUSH ;  /* 0x00000000000079b7 */ /* 0x0001e20000000000 */
[----:B------:R-:W-:Y:S05]  /*16d0*/  @P0 BRA `(.L_x_52) ;  /* 0x0000000000040947 */ /* 0x000fea0003800000 */
[----:B------:R-:W-:-:S04]  /*16e0*/  DEPBAR.LE SB0, 0x0 ;  /* 0x000080000000791a */ /* 0x000fc80000000000 */
.L_x_52:
[----:B------:R-:W-:Y:S05]  /*16f0*/  WARPSYNC.ALL ;  /* 0x0000000000007948 */ /* 0x000fea0003800000 */
[----:B------:R-:W-:Y:S01]  /*1700*/  NOP ;  /* 0x0000000000007918 */ /* 0x000fe20000000000 */
[----:B---3--:R-:W-:Y:S01]  /*1710*/  BAR.SYNC.DEFER_BLOCKING 0x0 ;  /* 0x0000000000007b1d */ /* 0x008fe20000010000 */
[----:B------:R-:W-:Y:S01]  /*1720*/  ISETP.GE.AND P0, PT, R13, 0x1, PT ;  /* 0x000000010d00780c */ /* 0x000fe20003f06270 */
[----:B------:R-:W-:Y:S01]  /*1730*/  USHF.L.U32 UR11, UR11, 0x8, URZ ;  /* 0x000000080b0b7899 */ /* 0x000fe200080006ff */
[----:B--2--5:R-:W-:Y:S01]  /*1740*/  SHF.R.U32.HI R2, RZ, 0x5, R0 ;  /* 0x00000005ff027819 */ /* 0x024fe20000011600 */
[----:B------:R-:W-:-:S02]  /*1750*/  USHF.L.U32 UR31, UR14, 0x7, URZ ;  /* 0x000000070e1f7899 */ /* 0x000fc400080006ff */
[----:B------:R-:W-:Y:S01]  /*1760*/  VOTEU.ALL UP0, P3 ;  /* 0x0000000000ff7886 */ /* 0x000fe20001800000 */
[----:B------:R-:W-:Y:S01]  /*1770*/  UMOV UR4, 0x1 ;  /* 0x0000000100047882 */ /* 0x000fe20000000000 */
[----:B------:R-:W-:Y:S01]  /*1780*/  VOTEU.ALL UP1, P3 ;  /* 0x0000000000ff7886 */ /* 0x000fe20001820000 */
[----:B------:R-:W-:Y:S02]  /*1790*/  R2UR UR15, R2 ;  /* 0x00000000020f72ca */ /* 0x000fe400000e0000 */
[----:B------:R-:W-:-:S04]  /*17a0*/  @!UP0 UIADD3 UR18, UPT, UPT, -UR4, 0x100000, URZ ;  /* 0x0010000004128890 */ /* 0x000fc8000fffe1ff */
[----:B------:R-:W-:Y:S02]  /*17b0*/  @!UP0 USHF.L.U32 UR19, UR18, 0xb, URZ ;  /* 0x0000000b12138899 */ /* 0x000fe400080006ff */
[----:B------:R-:W-:Y:S02]  /*17c0*/  @!UP0 USHF.L.U32 UR18, UR18, 0x1, URZ ;  /* 0x0000000112128899 */ /* 0x000fe400080006ff */
[----:B------:R-:W-:-:S04]  /*17d0*/  @!UP0 UIADD3 UR4, UPT, UPT, -UR4, 0x100000, URZ ;  /* 0x0010000004048890 */ /* 0x000fc8000fffe1ff */
[----:B------:R-:W-:Y:S02]  /*17e0*/  @!UP0 USHF.L.U32 UR5, UR4, 0xb, URZ ;  /* 0x0000000b04058899 */ /* 0x000fe400080006ff */
[----:B------:R-:W-:Y:S01]  /*17f0*/  @!UP0 USHF.L.U32 UR4, UR4, 0x1, URZ ;  /* 0x0000000104048899 */ /* 0x000fe200080006ff */
[----:B------:R-:W-:Y:S01]  /*1800*/  VOTEU.ALL UP0, P3 ;  /* 0x0000000000ff7886 */ /* 0x000fe20001800000 */
[----:B------:R-:W2:Y:S04]  /*1810*/  FENCE.VIEW.ASYNC.S ;  /* 0x00000000000073c6 */ /* 0x000ea80000000000 */
[----:B--2---:R2:W3:Y:S06]  /*1820*/  @!UP0 SYNCS.EXCH.64 URZ, [UR8+0xc000], UR18 ;  /* 0x00c0001208ff85b2 */ /* 0x0044ec0008000100 */
[----:B------:R2:W5:Y:S01]  /*1830*/  @!UP1 SYNCS.EXCH.64 URZ, [UR8+0xc010], UR4 ;  /* 0x00c0100408ff95b2 */ /* 0x0005620008000100 */
[----:B------:R-:W-:Y:S05]  /*1840*/  @!P0 BRA `(.L_x_53) ;  /* 0x0000000400f88947 */ /* 0x000fea0003800000 */
[----:B---3-5:R-:W-:Y:S01]  /*1850*/  BAR.SYNC.DEFER_BLOCKING 0x0 ;  /* 0x0000000000007b1d */ /* 0x028fe20000010000 */
[----:B------:R-:W-:Y:S01]  /*1860*/  ELECT P1, URZ, PT ;  /* 0x0000000000ff782f */ /* 0x000fe20003820000 */
[----:B------:R-:W-:Y:S01]  /*1870*/  @!P3 IMAD.MOV.U32 R2, RZ, RZ, 0xc000 ;  /* 0x0000c000ff02b424 */ /* 0x000fe200078e00ff */
[----:B------:R-:W-:Y:S02]  /*1880*/  UIADD3 UR24, UPT, UPT, UR8, 0x8000, URZ ;  /* 0x0000800008187890 */ /* 0x000fe4000fffe0ff */
[----:B------:R-:W-:Y:S01]  /*1890*/  ISETP.LT.U32.AND P1, PT, R10, 0x20, P1 ;  /* 0x000000200a00780c */ /* 0x000fe20000f21070 */
[----:B------:R-:W-:Y:S01]  /*18a0*/  UMOV UR27, UR31 ;  /* 0x0000001f001b7c82 */ /* 0x000fe20008000000 */
[----:B------:R-:W-:Y:S01]  /*18b0*/  ELECT P0, URZ, PT ;  /* 0x0000000000ff782f */ /* 0x000fe20003800000 */
[----:B------:R-:W-:-:S03]  /*18c0*/  USHF.R.U32.HI UR20, URZ, 0x4, UR8 ;  /* 0x00000004ff147899 */ /* 0x000fc60008011608 */
[----:B------:R-:W-:Y:S01]  /*18d0*/  ISETP.LT.U32.AND P0, PT, R10, 0x20, P0 ;  /* 0x000000200a00780c */ /* 0x000fe20000701070 */
[----:B--2---:R-:W-:Y:S02]  /*18e0*/  USHF.R.U32.HI UR18, URZ, 0x4, UR24 ;  /* 0x00000004ff127899 */ /* 0x004fe40008011618 */
[----:B------:R-:W-:Y:S02]  /*18f0*/  USGXT.U32 UR20, UR20, 0xe ;  /* 0x0000000e1414789a */ /* 0x000fe40008000000 */
[----:B------:R-:W-:Y:S02]  /*1900*/  USGXT.U32 UR18, UR18, 0xe ;  /* 0x0000000e1212789a */ /* 0x000fe40008000000 */
[----:B------:R-:W-:Y:S01]  /*1910*/  VOTEU.ANY UP0, P1 ;  /* 0x0000000000ff7886 */ /* 0x000fe20000800100 */
[----:B------:R-:W-:Y:S01]  /*1920*/  VOTEU.ANY UP2, P1 ;  /* 0x0000000000ff7886 */ /* 0x000fe20000840100 */
[----:B------:R-:W-:Y:S01]  /*1930*/  UMOV UR21, 0x40004040 ;  /* 0x4000404000157882 */ /* 0x000fe20000000000 */
[----:B------:R-:W-:-:S02]  /*1940*/  UMOV UR19, 0x40004040 ;  /* 0x4000404000137882 */ /* 0x000fc40000000000 */
[----:B------:R-:W-:Y:S02]  /*1950*/  @UP0 UIADD3 UR25, UPT, UPT, UR8, 0xc000, URZ ;  /* 0x0000c00008190890 */ /* 0x000fe4000fffe0ff */
[----:B------:R2:W-:Y:S01]  /*1960*/  @!P3 SYNCS.ARRIVE.TRANS64 RZ, [UR8+0xc000], R2 ;  /* 0x00c00002ffffb9a7 */ /* 0x0005e20008000008 */
[----:B------:R-:W-:Y:S01]  /*1970*/  @UP0 UMOV UR26, URZ ;  /* 0x000000ff001a0c82 */ /* 0x000fe20008000000 */
[----:B------:R-:W-:Y:S01]  /*1980*/  BAR.SYNC.DEFER_BLOCKING 0x0 ;  /* 0x0000000000007b1d */ /* 0x000fe20000010000 */
[----:B------:R-:W-:-:S05]  /*1990*/  UIADD3 UR22, UP0, UPT, UR18, 0x2, URZ ;  /* 0x0000000212167890 */ /* 0x000fca000ff1e0ff */
[----:B------:R-:W-:Y:S01]  /*19a0*/  VOTEU.ANY UP1, P0 ;  /* 0x0000000000ff7886 */ /* 0x000fe20000020100 */
[----:B------:R-:W-:-:S04]  /*19b0*/  VOTEU.ANY UP3, P0 ;  /* 0x0000000000ff7886 */ /* 0x000fc80000060100 */
[----:B------:R-:W-:Y:S01]  /*19c0*/  @UP1 UIADD3 UR4, UPT, UPT, UR8, 0xc000, URZ ;  /* 0x0000c00008041890 */ /* 0x000fe2000fffe0ff */
[----:B------:R-:W-:-:S06]  /*19d0*/  @UP1 UMOV UR10, URZ ;  /* 0x000000ff000a1c82 */ /* 0x000fcc0008000000 */
[----:B------:R-:W-:Y:S01]  /*19e0*/  @UP3 UMOV UR9, UR4 ;  /* 0x0000000400093c82 */ /* 0x000fe20008000000 */
[----:B------:R-:W-:Y:S02]  /*19f0*/  UMOV UR4, URZ ;  /* 0x000000ff00047c82 */ /* 0x000fe40008000000 */
[----:B------:R-:W-:Y:S02]  /*1a00*/  UIADD3.X UR23, UPT, UPT, UR4, 0x40004040, URZ, UP0, !UPT ;  /* 0x4000404004177890 */ /* 0x000fe400087fe4ff */
[----:B------:R-:W-:Y:S01]  /*1a10*/  UISETP.NE.U32.AND UP0, UPT, UR15, URZ, UPT ;  /* 0x000000ff0f00728c */ /* 0x000fe2000bf05070 */
[----:B------:R3:W-:Y:S01]  /*1a20*/  @UP2 UTMALDG.2D [UR24], [UR12] ;  /* 0x000000180c0025b4 */ /* 0x0007e20008008000 */
[----:B------:R-:W-:Y:S01]  /*1a30*/  UIADD3.64 UR36, UPT, UPT, UR22, 0x4, URZ ;  /* 0x0000000416247897 */ /* 0x000fe2000fffe0ff */
[----:B------:R5:W-:Y:S06]  /*1a40*/  MEMBAR.ALL.CTA ;  /* 0x0000000000007992 */ /* 0x000bec0000008000 */
[----:B-----5:R-:W5:Y:S01]  /*1a50*/  FENCE.VIEW.ASYNC.S ;  /* 0x00000000000073c6 */ /* 0x020f620000000000 */
[----:B---3--:R-:W-:-:S02]  /*1a60*/  UIADD3 UR24, UP1, UPT, UR20, 0x2, URZ ;  /* 0x0000000214187890 */ /* 0x008fc4000ff3e0ff */
[----:B------:R-:W-:Y:S02]  /*1a70*/  UIADD3.64 UR26, UPT, UPT, UR22, 0x2, URZ ;  /* 0x00000002161a7897 */ /* 0x000fe4000fffe0ff */
[----:B------:R-:W-:-:S04]  /*1a80*/  UIADD3.X UR25, UPT, UPT, UR4, 0x40004040, URZ, UP1, !UPT ;  /* 0x4000404004197890 */ /* 0x000fc80008ffe4ff */
[----:B------:R-:W-:Y:S02]  /*1a90*/  UIADD3.64 UR34, UPT, UPT, UR24, 0x2, URZ ;  /* 0x0000000218227897 */ /* 0x000fe4000fffe0ff */
[----:B------:R-:W-:Y:S01]  /*1aa0*/  UIADD3.64 UR38, UPT, UPT, UR24, 0x4, URZ ;  /* 0x0000000418267897 */ /* 0x000fe2000fffe0ff */
[----:B-----5:R-:W-:Y:S06]  /*1ab0*/  BAR.SYNC.DEFER_BLOCKING 0x0 ;  /* 0x0000000000007b1d */ /* 0x020fec0000010000 */
[----:B------:R2:W-:Y:S02]  /*1ac0*/  @UP3 UTMALDG.2D [UR8], [UR6] ;  /* 0x00000008060035b4 */ /* 0x0005e40008008000 */
[----:B------:R-:W-:Y:S06]  /*1ad0*/  BAR.SYNC.DEFER_BLOCKING 0x0 ;  /* 0x0000000000007b1d */ /* 0x000fec0000010000 */
[----:B------:R-:W3:Y:S02]  /*1ae0*/  SYNCS.PHASECHK.TRANS64.TRYWAIT P0, [UR8+0xc000], RZ ;  /* 0x00c000ffff0075a7 */ /* 0x000ee40008001108 */
[----:B--23--:R-:W-:Y:S05]  /*1af0*/  @!P0 BRA `(.L_x_54) ;  /* 0x00000014000c8947 */ /* 0x00cfea0003800000 */
.L_x_66:
[----:B------:R-:W-:Y:S05]  /*1b00*/  BRA.U UP0, `(.L_x_55) ;  /* 0x0000000100347547 */ /* 0x000fea000b800000 */
[----:B------:R-:W-:Y:S01]  /*1b10*/  UMOV UR4, 0x0 ;  /* 0x0000000000047882 */ /* 0x000fe20000000000 */
[----:B------:R-:W-:Y:S01]  /*1b20*/  UMOV UR5, 0x8400490 ;  /* 0x0840049000057882 */ /* 0x000fe20000000000 */
[----:B------:R-:W-:Y:S01]  /*1b30*/  UMOV UR28, 0x0 ;  /* 0x00000000001c7882 */ /* 0x000fe20000000000 */
[----:B------:R-:W-:Y:S01]  /*1b40*/  UMOV UR29, 0x8400490 ;  /* 0x08400490001d7882 */ /* 0x000fe20000000000 */
[----:B------:R-:W-:Y:S01]  /*1b50*/  UMOV UR40, 0x0 ;  /* 0x0000000000287882 */ /* 0x000fe20000000000 */
[----:B------:R-:W-:Y:S01]  /*1b60*/  UMOV UR41, 0x8400490 ;  /* 0x0840049000297882 */ /* 0x000fe20000000000 */
[----:B------:R2:W-:Y:S01]  /*1b70*/  UTCHMMA gdesc[UR18], gdesc[UR20], tmem[UR32], tmem[UR4], idesc[UR5], !UPT ;  /* 0x00ff0414120075ea */ /* 0x0005e2000f800020 */
[----:B------:R-:W-:Y:S01]  /*1b80*/  UMOV UR42, 0x0 ;  /* 0x00000000002a7882 */ /* 0x000fe20000000000 */
[----:B------:R-:W-:Y:S01]  /*1b90*/  UMOV UR43, 0x8400490 ;  /* 0x08400490002b7882 */ /* 0x000fe20000000000 */
[----:B------:R2:W-:Y:S01]  /*1ba0*/  UTCHMMA gdesc[UR22], gdesc[UR24], tmem[UR32], tmem[UR28], idesc[UR29], UPT ;  /* 0x00ff1c18160075ea */ /* 0x0005e2000b800020 */
[----:B------:R2:W-:Y:S01]  /*1bb0*/  UTCHMMA gdesc[UR26], gdesc[UR34], tmem[UR32], tmem[UR40], idesc[UR41], UPT ;  /* 0x00ff28221a0075ea */ /* 0x0005e2000b800020 */
[----:B------:R2:W-:Y:S01]  /*1bc0*/  UTCHMMA gdesc[UR36], gdesc[UR38], tmem[UR32], tmem[UR42], idesc[UR43], UPT ;  /* 0x00ff2a26240075ea */ /* 0x0005e2000b800020 */
[----:B------:R-:W-:Y:S01]  /*1bd0*/  NOP ;  /* 0x0000000000007918 */ /* 0x000fe20000000000 */
.L_x_55:
[----:B------:R-:W-:Y:S01]  /*1be0*/  ELECT P0, URZ, PT ;  /* 0x0000000000ff782f */ /* 0x000fe20003800000 */
[----:B--2---:R-:W-:-:S03]  /*1bf0*/  UIADD3 UR4, UPT, UPT, UR8, 0xc010, URZ ;  /* 0x0000c01008047890 */ /* 0x004fc6000fffe0ff */
[----:B------:R-:W-:Y:S01]  /*1c00*/  ISETP.LT.U32.AND P0, PT, R10, 0x20, P0 ;  /* 0x000000200a00780c */ /* 0x000fe20000701070 */
[----:B------:R-:W-:-:S12]  /*1c10*/  UMOV UR5, URZ ;  /* 0x000000ff00057c82 */ /* 0x000fd80008000000 */
[----:B------:R-:W-:Y:S01]  /*1c20*/  VOTEU.ANY UP0, P0 ;  /* 0x0000000000ff7886 */ /* 0x000fe20000000100 */
[----:B------:R-:W-:Y:S01]  /*1c30*/  VOTEU.ANY UP1, P0 ;  /* 0x0000000000ff7886 */ /* 0x000fe20000020100 */
[----:B------:R-:W-:-:S03]  /*1c40*/  ISETP.GE.U32.AND P0, PT, R13, 0x41, PT ;  /* 0x000000410d00780c */ /* 0x000fc60003f06070 */
[----:B------:R-:W-:Y:S02]  /*1c50*/  @UP0 UMOV UR9, UR4 ;  /* 0x0000000400090c82 */ /* 0x000fe40008000000 */
[----:B------:R2:W-:Y:S01]  /*1c60*/  @UP1 UTCBAR [UR9], URZ ;  /* 0x000000ff090013e9 */ /* 0x0005e200080000ff */
[----:B------:R-:W-:Y:S06]  /*1c70*/  BAR.SYNC.DEFER_BLOCKING 0x0 ;  /* 0x0000000000007b1d */ /* 0x000fec0000010000 */
[----:B------:R-:W3:Y:S02]  /*1c80*/  SYNCS.PHASECHK.TRANS64.TRYWAIT P1, [UR8+0xc010], RZ ;  /* 0x00c010ffff0075a7 */ /* 0x000ee40008021108 */
[----:B--23--:R-:W-:Y:S05]  /*1c90*/  @!P1 BRA `(.L_x_56) ;  /* 0x0000001000b09947 */ /* 0x00cfea0003800000 */
.L_x_67:
[----:B------:R-:W-:Y:S05]  /*1ca0*/  @!P0 BRA `(.L_x_53) ;  /* 0x0000000000e08947 */ /* 0x000fea0003800000 */
[----:B------:R-:W-:Y:S01]  /*1cb0*/  IMAD.MOV.U32 R2, RZ, RZ, 0x1 ;  /* 0x00000001ff027424 */ /* 0x000fe200078e00ff */
[----:B------:R-:W2:Y:S01]  /*1cc0*/  LDCU UR33, c[0x0][0x3a0] ;  /* 0x00007400ff2177ac */ /* 0x000ea20008000800 */
[----:B------:R-:W-:-:S05]  /*1cd0*/  UMOV UR30, 0x40 ;  /* 0x00000040001e7882 */ /* 0x000fca0000000000 */
.L_x_60:
[----:B------:R-:W-:Y:S01]  /*1ce0*/  BAR.SYNC.DEFER_BLOCKING 0x0 ;  /* 0x0000000000007b1d */ /* 0x000fe20000010000 */
[----:B------:R-:W-:Y:S01]  /*1cf0*/  ELECT P1, URZ, PT ;  /* 0x0000000000ff782f */ /* 0x000fe20003820000 */
[----:B------:R-:W-:Y:S01]  /*1d00*/  @!P3 IMAD.MOV.U32 R3, RZ, RZ, 0xc000 ;  /* 0x0000c000ff03b424 */ /* 0x000fe200078e00ff */
[----:B------:R-:W-:Y:S02]  /*1d10*/  ELECT P0, URZ, PT ;  /* 0x0000000000ff782f */ /* 0x000fe40003800000 */
[C---:B------:R-:W-:Y:S01]  /*1d20*/  ISETP.LT.U32.AND P1, PT, R10.reuse, 0x20, P1 ;  /* 0x000000200a00780c */ /* 0x040fe20000f21070 */
[----:B------:R-:W-:Y:S01]  /*1d30*/  UMOV UR10, UR30 ;  /* 0x0000001e000a7c82 */ /* 0x000fe20008000000 */
[----:B------:R-:W-:-:S11]  /*1d40*/  ISETP.LT.U32.AND P0, PT, R10, 0x20, P0 ;  /* 0x000000200a00780c */ /* 0x000fd60000701070 */
[----:B------:R-:W-:Y:S02]  /*1d50*/  VOTEU.ANY UP0, P1 ;  /* 0x0000000000ff7886 */ /* 0x000fe40000800100 */
[----:B------:R-:W-:-:S03]  /*1d60*/  VOTEU.ANY UP1, P0 ;  /* 0x0000000000ff7886 */ /* 0x000fc60000020100 */
[----:B------:R-:W-:Y:S02]  /*1d70*/  @UP0 UIADD3 UR28, UPT, UPT, UR8, 0x8000, URZ ;  /* 0x00008000081c0890 */ /* 0x000fe4000fffe0ff */
[----:B------:R3:W-:Y:S01]  /*1d80*/  @!P3 SYNCS.ARRIVE.TRANS64 RZ, [UR8+0xc000], R3 ;  /* 0x00c00003ffffb9a7 */ /* 0x0007e20008000008 */
[----:B------:R-:W-:Y:S01]  /*1d90*/  @UP0 UIADD3 UR29, UPT, UPT, UR8, 0xc000, URZ ;  /* 0x0000c000081d0890 */ /* 0x000fe2000fffe0ff */
[----:B------:R-:W-:Y:S01]  /*1da0*/  VOTEU.ANY UP0, P1 ;  /* 0x0000000000ff7886 */ /* 0x000fe20000800100 */
[----:B------:R-:W-:Y:S01]  /*1db0*/  BAR.SYNC.DEFER_BLOCKING 0x0 ;  /* 0x0000000000007b1d */ /* 0x000fe20000010000 */
[----:B------:R-:W-:Y:S01]  /*1dc0*/  @UP1 UIADD3 UR9, UPT, UPT, UR8, 0xc000, URZ ;  /* 0x0000c00008091890 */ /* 0x000fe2000fffe0ff */
[----:B---3--:R-:W-:-:S04]  /*1dd0*/  IMAD.U32 R3, R2, -0x80000000, RZ ;  /* 0x8000000002037824 */ /* 0x008fc800078e00ff */
[----:B------:R-:W-:Y:S01]  /*1de0*/  VOTEU.ANY UP1, P0 ;  /* 0x0000000000ff7886 */ /* 0x000fe20000020100 */
[----:B------:R3:W-:Y:S01]  /*1df0*/  @UP0 UTMALDG.2D [UR28], [UR12] ;  /* 0x0000001c0c0005b4 */ /* 0x0007e20008008000 */
[----:B------:R-:W-:Y:S01]  /*1e00*/  UISETP.NE.U32.AND UP0, UPT, UR15, URZ, UPT ;  /* 0x000000ff0f00728c */ /* 0x000fe2000bf05070 */
[----:B------:R5:W-:Y:S06]  /*1e10*/  MEMBAR.ALL.CTA ;  /* 0x0000000000007992 */ /* 0x000bec0000008000 */
[----:B-----5:R-:W5:Y:S02]  /*1e20*/  FENCE.VIEW.ASYNC.S ;  /* 0x00000000000073c6 */ /* 0x020f640000000000 */
[----:B-----5:R-:W-:Y:S06]  /*1e30*/  BAR.SYNC.DEFER_BLOCKING 0x0 ;  /* 0x0000000000007b1d */ /* 0x020fec0000010000 */
[----:B------:R3:W-:Y:S02]  /*1e40*/  @UP1 UTMALDG.2D [UR8], [UR6] ;  /* 0x00000008060015b4 */ /* 0x0007e40008008000 */
[----:B------:R-:W-:Y:S06]  /*1e50*/  BAR.SYNC.DEFER_BLOCKING 0x0 ;  /* 0x0000000000007b1d */ /* 0x000fec0000010000 */
[----:B------:R-:W5:Y:S02]  /*1e60*/  SYNCS.PHASECHK.TRANS64.TRYWAIT P0, [UR8+0xc000], R3 ;  /* 0x00c00003ff0075a7 */ /* 0x000f640008001108 */
[----:B---3-5:R-:W-:Y:S05]  /*1e70*/  @!P0 BRA `(.L_x_57) ;  /* 0x0000001000448947 */ /* 0x028fea0003800000 */
.L_x_68:
[----:B------:R-:W-:Y:S05]  /*1e80*/  BRA.U UP0, `(.L_x_58) ;  /* 0x0000000100347547 */ /* 0x000fea000b800000 */
[----:B------:R-:W-:Y:S01]  /*1e90*/  UMOV UR28, 0x0 ;  /* 0x00000000001c7882 */ /* 0x000fe20000000000 */
[----:B------:R-:W-:Y:S01]  /*1ea0*/  UMOV UR29, 0x8400490 ;  /* 0x08400490001d7882 */ /* 0x000fe20000000000 */
[----:B------:R-:W-:Y:S01]  /*1eb0*/  UMOV UR40, 0x0 ;  /* 0x0000000000287882 */ /* 0x000fe20000000000 */
[----:B------:R-:W-:Y:S01]  /*1ec0*/  UMOV UR41, 0x8400490 ;  /* 0x0840049000297882 */ /* 0x000fe20000000000 */
[----:B------:R-:W-:Y:S01]  /*1ed0*/  UMOV UR42, 0x0 ;  /* 0x00000000002a7882 */ /* 0x000fe20000000000 */
[----:B------:R-:W-:Y:S01]  /*1ee0*/  UMOV UR43, 0x8400490 ;  /* 0x08400490002b7882 */ /* 0x000fe20000000000 */
[----:B------:R3:W-:Y:S01]  /*1ef0*/  UTCHMMA gdesc[UR18], gdesc[UR20], tmem[UR32], tmem[UR28], idesc[UR29], UPT ;  /* 0x00ff1c14120075ea */ /* 0x0007e2000b800020 */
[----:B------:R-:W-:Y:S01]  /*1f00*/  UMOV UR44, 0x0 ;  /* 0x00000000002c7882 */ /* 0x000fe20000000000 */
[----:B------:R-:W-:Y:S01]  /*1f10*/  UMOV UR45, 0x8400490 ;  /* 0x08400490002d7882 */ /* 0x000fe20000000000 */
[----:B------:R3:W-:Y:S01]  /*1f20*/  UTCHMMA gdesc[UR22], gdesc[UR24], tmem[UR32], tmem[UR40], idesc[UR41], UPT ;  /* 0x00ff2818160075ea */ /* 0x0007e2000b800020 */
[----:B------:R3:W-:Y:S01]  /*1f30*/  UTCHMMA gdesc[UR26], gdesc[UR34], tmem[UR32], tmem[UR42], idesc[UR43], UPT ;  /* 0x00ff2a221a0075ea */ /* 0x0007e2000b800020 */
[----:B------:R3:W-:Y:S01]  /*1f40*/  UTCHMMA gdesc[UR36], gdesc[UR38], tmem[UR32], tmem[UR44], idesc[UR45], UPT ;  /* 0x00ff2c26240075ea */ /* 0x0007e2000b800020 */
[----:B------:R-:W-:Y:S01]  /*1f50*/  NOP ;  /* 0x0000000000007918 */ /* 0x000fe20000000000 */
.L_x_58:
[----:B------:R-:W-:-:S04]  /*1f60*/  ELECT P0, URZ, PT ;  /* 0x0000000000ff782f */ /* 0x000fc80003800000 */
[----:B------:R-:W-:-:S13]  /*1f70*/  ISETP.LT.U32.AND P0, PT, R10, 0x20, P0 ;  /* 0x000000200a00780c */ /* 0x000fda0000701070 */
[----:B------:R-:W-:Y:S01]  /*1f80*/  VOTEU.ANY UP0, P0 ;  /* 0x0000000000ff7886 */ /* 0x000fe20000000100 */
[----:B------:R-:W-:-:S04]  /*1f90*/  VOTEU.ANY UP1, P0 ;  /* 0x0000000000ff7886 */ /* 0x000fc80000020100 */
[----:B------:R-:W-:Y:S02]  /*1fa0*/  @UP0 UMOV UR9, UR4 ;  /* 0x0000000400090c82 */ /* 0x000fe40008000000 */
[----:B------:R5:W-:Y:S01]  /*1fb0*/  @UP1 UTCBAR [UR9], URZ ;  /* 0x000000ff090013e9 */ /* 0x000be200080000ff */
[----:B------:R-:W-:Y:S06]  /*1fc0*/  BAR.SYNC.DEFER_BLOCKING 0x0 ;  /* 0x0000000000007b1d */ /* 0x000fec0000010000 */
[----:B------:R-:W3:Y:S02]  /*1fd0*/  SYNCS.PHASECHK.TRANS64.TRYWAIT P0, [UR8+0xc010], R3 ;  /* 0x00c01003ff0075a7 */ /* 0x000ee40008001108 */
[----:B---3-5:R-:W-:Y:S05]  /*1fe0*/  @!P0 BRA `(.L_x_59) ;  /* 0x0000000c00f48947 */ /* 0x028fea0003800000 */
.L_x_69:
[----:B------:R-:W-:Y:S01]  /*1ff0*/  UIADD3 UR30, UPT, UPT, UR30, 0x40, URZ ;  /* 0x000000401e1e7890 */ /* 0x000fe2000fffe0ff */
[----:B------:R-:W-:-:S03]  /*2000*/  LOP3.LUT R2, R2, 0x1, RZ, 0x3c, !PT ;  /* 0x0000000102027812 */ /* 0x000fc600078e3cff */
[----:B--2---:R-:W-:-:S09]  /*2010*/  UISETP.GE.AND UP0, UPT, UR30, UR33, UPT ;  /* 0x000000211e00728c */ /* 0x004fd2000bf06270 */
[----:B------:R-:W-:Y:S05]  /*2020*/  BRA.U !UP0, `(.L_x_60) ;  /* 0xfffffffd082c7547 */ /* 0x000fea000b83ffff */
.L_x_53:
[----:B---3-5:R-:W-:Y:S06]  /*2030*/  BAR.SYNC.DEFER_BLOCKING 0x0 ;  /* 0x0000000000007b1d */ /* 0x028fec0000010000 */
[----:B------:R-:W-:Y:S04]  /*2040*/  BSSY.RECONVERGENT B5, `(.L_x_61) ;  /* 0x0000004000057945 */ /* 0x000fe80003800200 */
[----:B------:R-:W-:Y:S05]  /*2050*/  @P3 BRA `(.L_x_62) ;  /* 0x0000000000083947 */ /* 0x000fea0003800000 */
[----:B------:R-:W3:Y:S02]  /*2060*/  SYNCS.CCTL.IV [UR8+0xc000] ;  /* 0x00c00000ff0079b1 */ /* 0x000ee40008000008 */
[----:B---3--:R-:W3:Y:S02]  /*2070*/  SYNCS.CCTL.IV [UR8+0xc010] ;  /* 0x00c01000ff0079b1 */ /* 0x008ee40008000008 */
.L_x_62:
[----:B--2---:R-:W-:Y:S05]  /*2080*/  BSYNC.RECONVERGENT B5 ;  /* 0x0000000000057941 */ /* 0x004fea0003800200 */
.L_x_61:
[----:B------:R-:W-:Y:S01]  /*2090*/  ULOP3.LUT UR15, UR15, 0x3, URZ, 0xc0, !UPT ;  /* 0x000000030f0f7892 */ /* 0x000fe2000f8ec0ff */
[C---:B------:R-:W-:Y:S01]  /*20a0*/  IMAD.SHL.U32 R2, R0.reuse, 0x80, RZ ;  /* 0x0000008000027824 */ /* 0x040fe200078e00ff */
[----:B------:R-:W-:Y:S01]  /*20b0*/  USHF.L.U32 UR14, UR14, 0x7, URZ ;  /* 0x000000070e0e7899 */ /* 0x000fe200080006ff */
[----:B------:R-:W-:Y:S01]  /*20c0*/  IMAD.SHL.U32 R3, R0, 0x10, RZ ;  /* 0x0000001000037824 */ /* 0x000fe200078e00ff */
[----:B------:R-:W-:Y:S02]  /*20d0*/  ULEA UR4, UR15, UR32, 0x15 ;  /* 0x000000200f047291 */ /* 0x000fe4000f8ea8ff */
[----:B------:R-:W-:Y:S01]  /*20e0*/  LOP3.LUT R0, R2, 0x3f80, RZ, 0xc0, !PT ;  /* 0x00003f8002007812 */ /* 0x000fe200078ec0ff */
[----:B------:R-:W-:Y:S02]  /*20f0*/  ULEA UR13, UR15, UR11, 0x6 ;  /* 0x0000000b0f0d7291 */ /* 0x000fe4000f8e30ff */
[----:B------:R-:W-:Y:S01]  /*2100*/  ULEA UR12, UR15, UR8, 0xe ;  /* 0x000000080f0c7291 */ /* 0x000fe2000f8e70ff */
[----:B------:R-:W-:-:S02]  /*2110*/  LOP3.LUT R0, R0, 0x70, R3, 0xf8, !PT ;  /* 0x0000007000007812 */ /* 0x000fc400078ef803 */
[----:B------:R-:W-:Y:S01]  /*2120*/  ELECT P0, URZ, PT ;  /* 0x0000000000ff782f */ /* 0x000fe20003800000 */
[----:B------:R-:W2:Y:S01]  /*2130*/  LDTM.x64 R96, tmem[UR4] ;  /* 0x00000004006079ee */ /* 0x000ea20008340000 */
[C---:B------:R-:W-:Y:S02]  /*2140*/  LOP3.LUT R2, R0.reuse, 0x10, RZ, 0x3c, !PT ;  /* 0x0000001000027812 */ /* 0x040fe400078e3cff */
[----:B------:R-:W-:Y:S02]  /*2150*/  LOP3.LUT R3, R0, 0x20, RZ, 0x3c, !PT ;  /* 0x0000002000037812 */ /* 0x000fe400078e3cff */
[----:B--2---:R-:W-:Y:S02]  /*2160*/  F2FP.BF16.F32.PACK_AB R160, R97, R96 ;  /* 0x0000006061a0723e */ /* 0x004fe400000010ff */
[----:B------:R-:W-:Y:S02]  /*2170*/  F2FP.BF16.F32.PACK_AB R161, R99, R98 ;  /* 0x0000006263a1723e */ /* 0x000fe400000010ff */
[----:B------:R-:W-:-:S02]  /*2180*/  F2FP.BF16.F32.PACK_AB R162, R101, R100 ;  /* 0x0000006465a2723e */ /* 0x000fc400000010ff */
[----:B------:R-:W-:Y:S02]  /*2190*/  F2FP.BF16.F32.PACK_AB R163, R103, R102 ;  /* 0x0000006667a3723e */ /* 0x000fe400000010ff */
[----:B------:R-:W-:Y:S02]  /*21a0*/  F2FP.BF16.F32.PACK_AB R164, R105, R104 ;  /* 0x0000006869a4723e */ /* 0x000fe400000010ff */
[----:B------:R-:W-:Y:S02]  /*21b0*/  F2FP.BF16.F32.PACK_AB R165, R107, R106 ;  /* 0x0000006a6ba5723e */ /* 0x000fe400000010ff */
[----:B------:R-:W-:Y:S02]  /*21c0*/  F2FP.BF16.F32.PACK_AB R166, R109, R108 ;  /* 0x0000006c6da6723e */ /* 0x000fe400000010ff */
[----:B------:R-:W-:Y:S02]  /*21d0*/  F2FP.BF16.F32.PACK_AB R167, R111, R110 ;  /* 0x0000006e6fa7723e */ /* 0x000fe400000010ff */
[----:B------:R-:W2:Y:S01]  /*21e0*/  LDTM.x64 R48, tmem[UR4+0x40] ;  /* 0x00004004003079ee */ /* 0x000ea20008340000 */
[----:B------:R-:W-:-:S02]  /*21f0*/  F2FP.BF16.F32.PACK_AB R112, R113, R112 ;  /* 0x000000707170723e */ /* 0x000fc400000010ff */
[----:B------:R-:W-:Y:S02]  /*2200*/  F2FP.BF16.F32.PACK_AB R120, R121, R120 ;  /* 0x000000787978723e */ /* 0x000fe400000010ff */
[----:B------:R-:W-:Y:S02]  /*2210*/  F2FP.BF16.F32.PACK_AB R128, R129, R128 ;  /* 0x000000808180723e */ /* 0x000fe400000010ff */
[----:B------:R-:W-:Y:S02]  /*2220*/  F2FP.BF16.F32.PACK_AB R113, R115, R114 ;  /* 0x000000727371723e */ /* 0x000fe400000010ff */
[----:B------:R-:W-:Y:S02]  /*2230*/  F2FP.BF16.F32.PACK_AB R121, R123, R122 ;  /* 0x0000007a7b79723e */ /* 0x000fe400000010ff */
[----:B------:R-:W-:Y:S02]  /*2240*/  F2FP.BF16.F32.PACK_AB R129, R131, R130 ;  /* 0x000000828381723e */ /* 0x000fe400000010ff */
[----:B------:R-:W-:-:S02]  /*2250*/  F2FP.BF16.F32.PACK_AB R114, R117, R116 ;  /* 0x000000747572723e */ /* 0x000fc400000010ff */
[----:B------:R-:W-:Y:S02]  /*2260*/  F2FP.BF16.F32.PACK_AB R115, R119, R118 ;  /* 0x000000767773723e */ /* 0x000fe400000010ff */
[----:B------:R-:W-:Y:S02]  /*2270*/  F2FP.BF16.F32.PACK_AB R122, R125, R124 ;  /* 0x0000007c7d7a723e */ /* 0x000fe400000010ff */
[----:B------:R-:W-:Y:S02]  /*2280*/  F2FP.BF16.F32.PACK_AB R123, R127, R126 ;  /* 0x0000007e7f7b723e */ /* 0x000fe400000010ff */
[----:B------:R-:W-:Y:S02]  /*2290*/  F2FP.BF16.F32.PACK_AB R130, R133, R132 ;  /* 0x000000848582723e */ /* 0x000fe400000010ff */
[----:B------:R-:W-:Y:S02]  /*22a0*/  F2FP.BF16.F32.PACK_AB R136, R137, R136 ;  /* 0x000000888988723e */ /* 0x000fe400000010ff */
[----:B--2---:R-:W-:-:S02]  /*22b0*/  F2FP.BF16.F32.PACK_AB R116, R49, R48 ;  /* 0x000000303174723e */ /* 0x004fc400000010ff */
        /* <DEDUP_REMOVED lines=9> */
[----:B----4-:R-:W2:Y:S01]  /*2350*/  LDTM.x64 R4, tmem[UR4+0x80] ;  /* 0x00008004000479ee */ /* 0x010ea20008340000 */
        /* <DEDUP_REMOVED lines=63> */
[----:B------:R-:W-:Y:S01]  /*2750*/  NOP ;  /* 0x0000000000007918 */ /* 0x000fe20000000000 */
[----:B--23--:R-:W-:Y:S01]  /*2760*/  BAR.SYNC.DEFER_BLOCKING 0x0 ;  /* 0x0000000000007b1d */ /* 0x00cfe20000010000 */
[----:B------:R-:W-:-:S02]  /*2770*/  F2FP.BF16.F32.PACK_AB R152, R153, R152 ;  /* 0x000000989998723e */ /* 0x000fc400000010ff */
[----:B------:R-:W-:Y:S02]  /*2780*/  F2FP.BF16.F32.PACK_AB R153, R155, R154 ;  /* 0x0000009a9b99723e */ /* 0x000fe400000010ff */
[----:B------:R-:W-:Y:S02]  /*2790*/  F2FP.BF16.F32.PACK_AB R154, R157, R156 ;  /* 0x0000009c9d9a723e */ /* 0x000fe400000010ff */
[----:B------:R-:W-:Y:S02]  /*27a0*/  F2FP.BF16.F32.PACK_AB R155, R159, R158 ;  /* 0x0000009e9f9b723e */ /* 0x000fe400000010ff */
[----:B------:R-:W-:Y:S02]  /*27b0*/  F2FP.BF16.F32.PACK_AB R4, R5, R4 ;  /* 0x000000040504723e */ /* 0x000fe400000010ff */
[----:B------:R-:W-:Y:S01]  /*27c0*/  F2FP.BF16.F32.PACK_AB R5, R7, R6 ;  /* 0x000000060705723e */ /* 0x000fe200000010ff */
[----:B------:R-:W-:Y:S01]  /*27d0*/  STS.128 [R0+UR8], R160 ;  /* 0x000000a000007988 */ /* 0x000fe20008000c08 */
[----:B------:R-:W-:-:S02]  /*27e0*/  F2FP.BF16.F32.PACK_AB R12, R13, R12 ;  /* 0x0000000c0d0c723e */ /* 0x000fc400000010ff */
[----:B------:R-:W-:Y:S01]  /*27f0*/  F2FP.BF16.F32.PACK_AB R6, R9, R8 ;  /* 0x000000080906723e */ /* 0x000fe200000010ff */
[----:B------:R-:W-:Y:S01]  /*2800*/  STS.128 [R0+UR8+0x4000], R116 ;  /* 0x0040007400007988 */ /* 0x000fe20008000c08 */
[----:B------:R-:W-:Y:S02]  /*2810*/  F2FP.BF16.F32.PACK_AB R7, R11, R10 ;  /* 0x0000000a0b07723e */ /* 0x000fe400000010ff */
[----:B------:R-:W-:Y:S01]  /*2820*/  F2FP.BF16.F32.PACK_AB R13, R15, R14 ;  /* 0x0000000e0f0d723e */ /* 0x000fe200000010ff */
[----:B------:R-:W-:Y:S01]  /*2830*/  STS.128 [R0+UR8+0x8000], R68 ;  /* 0x0080004400007988 */ /* 0x000fe20008000c08 */
[----:B------:R-:W-:Y:S02]  /*2840*/  F2FP.BF16.F32.PACK_AB R20, R21, R20 ;  /* 0x000000141514723e */ /* 0x000fe400000010ff */
[----:B------:R-:W-:Y:S01]  /*2850*/  F2FP.BF16.F32.PACK_AB R14, R17, R16 ;  /* 0x00000010110e723e */ /* 0x000fe200000010ff */
[----:B------:R2:W-:Y:S01]  /*2860*/  STS.128 [R0+UR8+0xc000], R4 ;  /* 0x00c0000400007988 */ /* 0x0005e20008000c08 */
[----:B------:R-:W-:-:S02]  /*2870*/  F2FP.BF16.F32.PACK_AB R15, R19, R18 ;  /* 0x00000012130f723e */ /* 0x000fc400000010ff */
[----:B------:R-:W-:Y:S01]  /*2880*/  F2FP.BF16.F32.PACK_AB R21, R23, R22 ;  /* 0x000000161715723e */ /* 0x000fe200000010ff */
[----:B------:R-:W-:Y:S01]  /*2890*/  STS.128 [R2+UR8], R164 ;  /* 0x000000a402007988 */ /* 0x000fe20008000c08 */
[----:B------:R-:W-:Y:S02]  /*28a0*/  F2FP.BF16.F32.PACK_AB R22, R25, R24 ;  /* 0x000000181916723e */ /* 0x000fe400000010ff */
[----:B------:R-:W-:Y:S01]  /*28b0*/  F2FP.BF16.F32.PACK_AB R23, R27, R26 ;  /* 0x0000001a1b17723e */ /* 0x000fe200000010ff */
[----:B------:R-:W-:Y:S01]  /*28c0*/  STS.128 [R2+UR8+0x4000], R124 ;  /* 0x0040007c02007988 */ /* 0x000fe20008000c08 */
[----:B------:R-:W-:Y:S02]  /*28d0*/  F2FP.BF16.F32.PACK_AB R28, R29, R28 ;  /* 0x0000001c1d1c723e */ /* 0x000fe400000010ff */
[----:B------:R-:W-:Y:S01]  /*28e0*/  F2FP.BF16.F32.PACK_AB R29, R31, R30 ;  /* 0x0000001e1f1d723e */ /* 0x000fe200000010ff */
[----:B------:R-:W-:Y:S01]  /*28f0*/  STS.128 [R2+UR8+0x8000], R76 ;  /* 0x0080004c02007988 */ /* 0x000fe20008000c08 */
[----:B------:R-:W-:-:S02]  /*2900*/  F2FP.BF16.F32.PACK_AB R36, R37, R36 ;  /* 0x000000242524723e */ /* 0x000fc400000010ff */
[----:B------:R-:W-:Y:S01]  /*2910*/  F2FP.BF16.F32.PACK_AB R30, R33, R32 ;  /* 0x00000020211e723e */ /* 0x000fe200000010ff */
[----:B------:R3:W-:Y:S01]  /*2920*/  STS.128 [R2+UR8+0xc000], R12 ;  /* 0x00c0000c02007988 */ /* 0x0007e20008000c08 */
[----:B------:R-:W-:Y:S02]  /*2930*/  F2FP.BF16.F32.PACK_AB R31, R35, R34 ;  /* 0x00000022231f723e */ /* 0x000fe400000010ff */
[----:B------:R-:W-:Y:S01]  /*2940*/  F2FP.BF16.F32.PACK_AB R37, R39, R38 ;  /* 0x000000262725723e */ /* 0x000fe200000010ff */
[----:B------:R-:W-:Y:S01]  /*2950*/  STS.128 [R3+UR8], R112 ;  /* 0x0000007003007988 */ /* 0x000fe20008000c08 */
[----:B------:R-:W-:Y:S02]  /*2960*/  F2FP.BF16.F32.PACK_AB R44, R45, R44 ;  /* 0x0000002c2d2c723e */ /* 0x000fe400000010ff */
[----:B------:R-:W-:Y:S01]  /*2970*/  LOP3.LUT R8, R0, 0x30, RZ, 0x3c, !PT ;  /* 0x0000003000087812 */ /* 0x000fe200078e3cff */
[----:B------:R-:W-:Y:S01]  /*2980*/  STS.128 [R3+UR8+0x4000], R132 ;  /* 0x0040008403007988 */ /* 0x000fe20008000c08 */
[----:B------:R-:W-:-:S02]  /*2990*/  F2FP.BF16.F32.PACK_AB R38, R41, R40 ;  /* 0x000000282926723e */ /* 0x000fc400000010ff */
[----:B------:R-:W-:Y:S01]  /*29a0*/  F2FP.BF16.F32.PACK_AB R39, R43, R42 ;  /* 0x0000002a2b27723e */ /* 0x000fe200000010ff */
[----:B------:R-:W-:Y:S01]  /*29b0*/  STS.128 [R3+UR8+0x8000], R84 ;  /* 0x0080005403007988 */ /* 0x000fe20008000c08 */
[----:B------:R-:W-:Y:S02]  /*29c0*/  F2FP.BF16.F32.PACK_AB R45, R47, R46 ;  /* 0x0000002e2f2d723e */ /* 0x000fe400000010ff */
[----:B------:R-:W-:Y:S01]  /*29d0*/  F2FP.BF16.F32.PACK_AB R52, R53, R52 ;  /* 0x000000343534723e */ /* 0x000fe200000010ff */
[----:B------:R4:W-:Y:S01]  /*29e0*/  STS.128 [R3+UR8+0xc000], R20 ;  /* 0x00c0001403007988 */ /* 0x0009e20008000c08 */
[----:B--2---:R-:W-:Y:S02]  /*29f0*/  LOP3.LUT R4, R0, 0x40, RZ, 0x3c, !PT ;  /* 0x0000004000047812 */ /* 0x004fe400078e3cff */
[----:B------:R-:W-:Y:S01]  /*2a00*/  F2FP.BF16.F32.PACK_AB R46, R49, R48 ;  /* 0x00000030312e723e */ /* 0x000fe200000010ff */
[----:B------:R2:W-:Y:S01]  /*2a10*/  STS.128 [R8+UR8], R120 ;  /* 0x0000007808007988 */ /* 0x0005e20008000c08 */
[----:B------:R-:W-:-:S02]  /*2a20*/  F2FP.BF16.F32.PACK_AB R47, R51, R50 ;  /* 0x00000032332f723e */ /* 0x000fc400000010ff */
[----:B------:R-:W-:Y:S01]  /*2a30*/  F2FP.BF16.F32.PACK_AB R53, R55, R54 ;  /* 0x000000363735723e */ /* 0x000fe200000010ff */
[----:B------:R2:W-:Y:S01]  /*2a40*/  STS.128 [R8+UR8+0x4000], R72 ;  /* 0x0040004808007988 */ /* 0x0005e20008000c08 */
[----:B------:R-:W-:Y:S02]  /*2a50*/  F2FP.BF16.F32.PACK_AB R60, R61, R60 ;  /* 0x0000003c3d3c723e */ /* 0x000fe400000010ff */
[----:B---3--:R-:W-:Y:S01]  /*2a60*/  LOP3.LUT R2, R0, 0x50, RZ, 0x3c, !PT ;  /* 0x0000005000027812 */ /* 0x008fe200078e3cff */
[----:B------:R2:W-:Y:S01]  /*2a70*/  STS.128 [R8+UR8+0x8000], R92 ;  /* 0x0080005c08007988 */ /* 0x0005e20008000c08 */
[----:B------:R-:W-:Y:S02]  /*2a80*/  F2FP.BF16.F32.PACK_AB R54, R57, R56 ;  /* 0x000000383936723e */ /* 0x000fe400000010ff */
[----:B------:R-:W-:Y:S01]  /*2a90*/  F2FP.BF16.F32.PACK_AB R55, R59, R58 ;  /* 0x0000003a3b37723e */ /* 0x000fe200000010ff */
[----:B------:R2:W-:Y:S01]  /*2aa0*/  STS.128 [R8+UR8+0xc000], R28 ;  /* 0x00c0001c08007988 */ /* 0x0005e20008000c08 */
[----:B------:R-:W-:-:S02]  /*2ab0*/  F2FP.BF16.F32.PACK_AB R61, R63, R62 ;  /* 0x0000003e3f3d723e */ /* 0x000fc400000010ff */
[C---:B----4-:R-:W-:Y:S01]  /*2ac0*/  LOP3.LUT R3, R0.reuse, 0x60, RZ, 0x3c, !PT ;  /* 0x0000006000037812 */ /* 0x050fe200078e3cff */
[----:B------:R2:W-:Y:S01]  /*2ad0*/  STS.128 [R4+UR8], R128 ;  /* 0x0000008004007988 */ /* 0x0005e20008000c08 */
[----:B------:R-:W-:Y:S02]  /*2ae0*/  F2FP.BF16.F32.PACK_AB R62, R65, R64 ;  /* 0x00000040413e723e */ /* 0x000fe400000010ff */
[----:B------:R-:W-:Y:S01]  /*2af0*/  F2FP.BF16.F32.PACK_AB R63, R67, R66 ;  /* 0x00000042433f723e */ /* 0x000fe200000010ff */
[----:B------:R2:W-:Y:S01]  /*2b00*/  STS.128 [R4+UR8+0x4000], R80 ;  /* 0x0040005004007988 */ /* 0x0005e20008000c08 */
[----:B------:R-:W-:-:S03]  /*2b10*/  LOP3.LUT R0, R0, 0x70, RZ, 0x3c, !PT ;  /* 0x0000007000007812 */ /* 0x000fc600078e3cff */
[----:B------:R2:W-:Y:S04]  /*2b20*/  STS.128 [R4+UR8+0x8000], R100 ;  /* 0x0080006404007988 */ /* 0x0005e80008000c08 */
[----:B------:R2:W-:Y:S04]  /*2b30*/  STS.128 [R4+UR8+0xc000], R36 ;  /* 0x00c0002404007988 */ /* 0x0005e80008000c08 */
[----:B------:R2:W-:Y:S04]  /*2b40*/  STS.128 [R2+UR8], R136 ;  /* 0x0000008802007988 */ /* 0x0005e80008000c08 */
[----:B------:R2:W-:Y:S04]  /*2b50*/  STS.128 [R2+UR8+0x4000], R88 ;  /* 0x0040005802007988 */ /* 0x0005e80008000c08 */
        /* <DEDUP_REMOVED lines=9> */
[----:B------:R2:W-:Y:S01]  /*2bf0*/  STS.128 [R0+UR8+0xc000], R60 ;  /* 0x00c0003c00007988 */ /* 0x0005e20008000c08 */
[----:B------:R3:W-:Y:S06]  /*2c00*/  MEMBAR.ALL.CTA ;  /* 0x0000000000007992 */ /* 0x0007ec0000008000 */
[----:B---3--:R-:W3:Y:S02]  /*2c10*/  FENCE.VIEW.ASYNC.S ;  /* 0x00000000000073c6 */ /* 0x008ee40000000000 */
[----:B---3--:R-:W-:Y:S06]  /*2c20*/  BAR.SYNC.DEFER_BLOCKING 0x0 ;  /* 0x0000000000007b1d */ /* 0x008fec0000010000 */
[----:B------:R2:W-:Y:S01]  /*2c30*/  UTMASTG.2D [UR12], [UR16] ;  /* 0x0000000c100073b5 */ /* 0x0005e20008008000 */
[----:B------:R0:W-:Y:S01]  /*2c40*/  UTMACMDFLUSH ;  /* 0x00000000000079b7 */ /* 0x0001e20000000000 */
[----:B------:R-:W-:-:S04]  /*2c50*/  DEPBAR.LE SB0, 0x0 ;  /* 0x000080000000791a */ /* 0x000fc80000000000 */
[----:B------:R-:W-:Y:S08]  /*2c60*/  BAR.SYNC.DEFER_BLOCKING 0x0 ;  /* 0x0000000000007b1d */ /* 0x000ff00000010000 */
[----:B------:R-:W-:Y:S06]  /*2c70*/  BAR.SYNC.DEFER_BLOCKING 0x0 ;  /* 0x0000000000007b1d */ /* 0x000fec0000010000 */
[----:B--2---:R-:W-:Y:S05]  /*2c80*/  @P2 BRA `(.L_x_63) ;  /* 0x0000000000a02947 */ /* 0x004fea0003800000 */
[----:B------:R-:W2:Y:S01]  /*2c90*/  S2UR UR5, SR_CgaCtaId ;  /* 0x00000000000579c3 */ /* 0x000ea20000008800 */
[----:B------:R-:W-:Y:S01]  /*2ca0*/  NOP ;  /* 0x0000000000007918 */ /* 0x000fe20000000000 */
[----:B------:R-:W-:Y:S01]  /*2cb0*/  UMOV UR4, 0x50 ;  /* 0x0000005000047882 */ /* 0x000fe20000000000 */
[----:B------:R-:W-:Y:S02]  /*2cc0*/  IMAD.U32 R0, RZ, RZ, UR32 ;  /* 0x00000020ff007e24 */ /* 0x000fe4000f8e00ff */
[----:B------:R-:W-:Y:S02]  /*2cd0*/  IMAD.MOV.U32 R3, RZ, RZ, 0xff ;  /* 0x000000ffff037424 */ /* 0x000fe400078e00ff */
[----:B------:R-:W-:Y:S01]  /*2ce0*/  IMAD.MOV.U32 R7, RZ, RZ, 0x1 ;  /* 0x00000001ff077424 */ /* 0x000fe200078e00ff */
[----:B------:R-:W-:-:S04]  /*2cf0*/  LOP3.LUT R0, R0, 0xffff, RZ, 0xc0, !PT ;  /* 0x0000ffff00007812 */ /* 0x000fc800078ec0ff */
[----:B------:R-:W-:-:S05]  /*2d00*/  SHF.R.U32.HI R0, RZ, 0x5, R0 ;  /* 0x00000005ff007819 */ /* 0x000fca0000011600 */
[----:B------:R-:W-:Y:S01]  /*2d10*/  VIADD R2, R0, 0x10 ;  /* 0x0000001000027836 */ /* 0x000fe20000000000 */
[----:B------:R-:W-:Y:S01]  /*2d20*/  SHF.L.U32 R0, R3, R0, RZ ;  /* 0x0000000003007219 */ /* 0x000fe200000006ff */
[----:B--2---:R-:W-:-:S03]  /*2d30*/  ULEA UR6, UR5, UR4, 0x18 ;  /* 0x0000000405067291 */ /* 0x004fc6000f8ec0ff */
[----:B------:R-:W-:-:S04]  /*2d40*/  SHF.L.U32 R3, R7, R2, RZ ;  /* 0x0000000207037219 */ /* 0x000fc800000006ff */
[----:B------:R-:W-:Y:S02]  /*2d50*/  LOP3.LUT R0, R3, R0, RZ, 0xfc, !PT ;  /* 0x0000000003007212 */ /* 0x000fe400078efcff */
[----:B------:R-:W2:Y:S02]  /*2d60*/  LDS R5, [UR6] ;  /* 0x00000006ff057984 */ /* 0x000ea40008000800 */
[C---:B------:R-:W-:Y:S02]  /*2d70*/  LOP3.LUT R2, R0.reuse, 0xffff, RZ, 0xc0, !PT ;  /* 0x0000ffff00027812 */ /* 0x040fe400078ec0ff */
[----:B--2---:R-:W-:-:S04]  /*2d80*/  LOP3.LUT R3, R0, 0xffff, R5, 0x80, !PT ;  /* 0x0000ffff00037812 */ /* 0x004fc800078e8005 */
[----:B------:R-:W-:-:S13]  /*2d90*/  ISETP.NE.AND P0, PT, R3, R2, PT ;  /* 0x000000020300720c */ /* 0x000fda0003f05270 */
[----:B------:R-:W-:Y:S05]  /*2da0*/  @P0 BRA `(.L_x_64) ;  /* 0x0000000000500947 */ /* 0x000fea0003800000 */
[----:B------:R-:W-:Y:S02]  /*2db0*/  SHF.R.U32.HI R5, RZ, 0x10, R5 ;  /* 0x00000010ff057819 */ /* 0x000fe40000011605 */
[----:B------:R-:W-:-:S04]  /*2dc0*/  SHF.R.U32.HI R2, RZ, 0x10, R0 ;  /* 0x00000010ff027819 */ /* 0x000fc80000011600 */
[----:B------:R-:W-:-:S04]  /*2dd0*/  LOP3.LUT R5, R5, R2, RZ, 0xc0, !PT ;  /* 0x0000000205057212 */ /* 0x000fc800078ec0ff */
[----:B------:R-:W-:-:S13]  /*2de0*/  ISETP.NE.AND P0, PT, R5, R2, PT ;  /* 0x000000020500720c */ /* 0x000fda0003f05270 */
[----:B------:R-:W-:Y:S05]  /*2df0*/  @P0 BRA `(.L_x_65) ;  /* 0x0000000000300947 */ /* 0x000fea0003800000 */
[----:B------:R-:W-:Y:S01]  /*2e00*/  R2UR UR4, R0 ;  /* 0x00000000000472ca */ /* 0x000fe200000e0000 */
[----:B------:R-:W-:Y:S01]  /*2e10*/  VOTEU.ANY UR5, UPT, PT ;  /* 0x0000000000057886 */ /* 0x000fe200038e0100 */
[----:B------:R-:W2:Y:S01]  /*2e20*/  S2R R0, SR_LANEID ;  /* 0x0000000000007919 */ /* 0x000ea20000000000 */
[----:B------:R-:W-:-:S10]  /*2e30*/  UFLO.U32 UR5, UR5 ;  /* 0x00000005000572bd */ /* 0x000fd400080e0000 */
[----:B------:R-:W-:-:S06]  /*2e40*/  ULOP3.LUT UR4, URZ, UR4, URZ, 0x33, !UPT ;  /* 0x00000004ff047292 */ /* 0x000fcc000f8e33ff */
[----:B------:R-:W-:-:S04]  /*2e50*/  IMAD.U32 R2, RZ, RZ, UR4 ;  /* 0x00000004ff027e24 */ /* 0x000fc8000f8e00ff */
[----:B------:R-:W3:Y:S02]  /*2e60*/  REDUX UR7, R2 ;  /* 0x00000000020773c4 */ /* 0x000ee40000000000 */
[----:B------:R4:W-:Y:S01]  /*2e70*/  UTCATOMSWS.AND URZ, UR4 ;  /* 0x0000000400ff79e3 */ /* 0x0009e20008000000 */
[----:B--2---:R-:W-:Y:S01]  /*2e80*/  ISETP.EQ.U32.AND P0, PT, R0, UR5, PT ;  /* 0x0000000500007c0c */ /* 0x004fe2000bf02070 */
[----:B---3--:R-:W-:-:S12]  /*2e90*/  IMAD.U32 R0, RZ, RZ, UR7 ;  /* 0x00000007ff007e24 */ /* 0x008fd8000f8e00ff */
[----:B------:R4:W-:Y:S01]  /*2ea0*/  @P0 ATOMS.AND RZ, [UR6], R0 ;  /* 0x00000000ffff098c */ /* 0x0009e2000a800006 */
[----:B------:R-:W-:Y:S05]  /*2eb0*/  BRA `(.L_x_63) ;  /* 0x0000000000147947 */ /* 0x000fea0003800000 */
.L_x_65:
[----:B------:R-:W-:-:S07]  /*2ec0*/  MOV R2, 0x2ee0 ;  /* 0x00002ee000027802 */ /* 0x000fce0000000f00 */
[----:B-1----:R-:W-:Y:S05]  /*2ed0*/  CALL.REL.NOINC `($__internal_0_$__cuda_sm10x_tcgen05_guardrail_trap_col_being_dealloced_not_returned_by_alloc) ;  /* 0x0000000000447944 */ /* 0x002fea0003c00000 */
[----:B------:R-:W-:Y:S05]  /*2ee0*/  BRA `(.L_x_63) ;  /* 0x0000000000087947 */ /* 0x000fea0003800000 */
.L_x_64:
[----:B------:R-:W-:-:S07]  /*2ef0*/  MOV R2, 0x2f10 ;  /* 0x00002f1000027802 */ /* 0x000fce0000000f00 */
[----:B-1----:R-:W-:Y:S05]  /*2f00*/  CALL.REL.NOINC `($__internal_2_$__cuda_sm10x_tcgen05_guardrail_trap_unallocated_columns_being_dealloced) ;  /* 0x0000000000507944 */ /* 0x002fea0003c00000 */
.L_x_63:
[----:B------:R-:W-:Y:S01]  /*2f10*/  NOP ;  /* 0x0000000000007918 */ /* 0x000fe20000000000 */
[----:B----4-:R-:W-:Y:S05]  /*2f20*/  EXIT ;  /* 0x000000000000794d */ /* 0x010fea0003800000 */
.L_x_54:
[----:B------:R-:W2:Y:S02]  /*2f30*/  SYNCS.PHASECHK.TRANS64.TRYWAIT P0, [UR8+0xc000], RZ ;  /* 0x00c000ffff0075a7 */ /* 0x000ea40008001108 */
[----:B--2---:R-:W-:Y:S05]  /*2f40*/  @!P0 BRA `(.L_x_54) ;  /* 0xfffffffc00f88947 */ /* 0x004fea000383ffff */
[----:B------:R-:W-:Y:S05]  /*2f50*/  BRA `(.L_x_66) ;  /* 0xffffffe800e87947 */ /* 0x000fea000383ffff */
.L_x_56:
[----:B------:R-:W2:Y:S02]  /*2f60*/  SYNCS.PHASECHK.TRANS64.TRYWAIT P1, [UR8+0xc010], RZ ;  /* 0x00c010ffff0075a7 */ /* 0x000ea40008021108 */
[----:B--2---:R-:W-:Y:S05]  /*2f70*/  @!P1 BRA `(.L_x_56) ;  /* 0xfffffffc00f89947 */ /* 0x004fea000383ffff */
[----:B------:R-:W-:Y:S05]  /*2f80*/  BRA `(.L_x_67) ;  /* 0xffffffec00447947 */ /* 0x000fea000383ffff */
.L_x_57:
[----:B------:R-:W3:Y:S02]  /*2f90*/  SYNCS.PHASECHK.TRANS64.TRYWAIT P0, [UR8+0xc000], R3 ;  /* 0x00c00003ff0075a7 */ /* 0x000ee40008001108 */
[----:B---3--:R-:W-:Y:S05]  /*2fa0*/  @!P0 BRA `(.L_x_57) ;  /* 0xfffffffc00f88947 */ /* 0x008fea000383ffff */
[----:B------:R-:W-:Y:S05]  /*2fb0*/  BRA `(.L_x_68) ;  /* 0xffffffec00b07947 */ /* 0x000fea000383ffff */
.L_x_59:
[----:B------:R-:W3:Y:S02]  /*2fc0*/  SYNCS.PHASECHK.TRANS64.TRYWAIT P0, [UR8+0xc010], R3 ;  /* 0x00c01003ff0075a7 */ /* 0x000ee40008001108 */
[----:B---3--:R-:W-:Y:S05]  /*2fd0*/  @!P0 BRA `(.L_x_59) ;  /* 0xfffffffc00f88947 */ /* 0x008fea000383ffff */
[----:B------:R-:W-:Y:S05]  /*2fe0*/  BRA `(.L_x_69) ;  /* 0xfffffff000007947 */ /* 0x000fea000383ffff */
        .weak           $__internal_0_$__cuda_sm10x_tcgen05_guardrail_trap_col_being_dealloced_not_returned_by_alloc
        .type           $__internal_0_$__cuda_sm10x_tcgen05_guardrail_trap_col_being_dealloced_not_returned_by_alloc,@function
        .size           $__internal_0_$__cuda_sm10x_tcgen05_guardrail_trap_col_being_dealloced_not_returned_by_alloc,($__internal_1_$__cuda_sm10x_tcgen05_guardrail_trap_phase_invalid_during_alloc - $__internal_0_$__cuda_sm10x_tcgen05_guardrail_trap_col_being_dealloced_not_returned_by_alloc)
$__internal_0_$__cuda_sm10x_tcgen05_guardrail_trap_col_being_dealloced_not_returned_by_alloc:
[----:B------:R-:W-:Y:S05]  /*2ff0*/  BPT.TRAP 0x1 ;  /* 0x000000040000795c */ /* 0x000fea0000300000 */
[----:B------:R-:W-:-:S04]  /*3000*/  IMAD.MOV.U32 R3, RZ, RZ, 0x0 ;  /* 0x00000000ff037424 */ /* 0x000fc800078e00ff */
[----:B------:R-:W-:Y:S05]  /*3010*/  RET.REL.NODEC R2 `(gluon_tcgen05) ;  /* 0xffffffcc02f87950 */ /* 0x000fea0003c3ffff */
        .weak           $__internal_1_$__cuda_sm10x_tcgen05_guardrail_trap_phase_invalid_during_alloc
        .type           $__internal_1_$__cuda_sm10x_tcgen05_guardrail_trap_phase_invalid_during_alloc,@function
        .size           $__internal_1_$__cuda_sm10x_tcgen05_guardrail_trap_phase_invalid_during_alloc,($__internal_2_$__cuda_sm10x_tcgen05_guardrail_trap_unallocated_columns_being_dealloced - $__internal_1_$__cuda_sm10x_tcgen05_guardrail_trap_phase_invalid_during_alloc)
$__internal_1_$__cuda_sm10x_tcgen05_guardrail_trap_phase_invalid_during_alloc:
[----:B------:R-:W-:Y:S05]  /*3020*/  BPT.TRAP 0x1 ;  /* 0x000000040000795c */ /* 0x000fea0000300000 */
[----:B------:R-:W-:-:S04]  /*3030*/  IMAD.MOV.U32 R3, RZ, RZ, 0x0 ;  /* 0x00000000ff037424 */ /* 0x000fc800078e00ff */
[----:B------:R-:W-:Y:S05]  /*3040*/  RET.REL.NODEC R2 `(gluon_tcgen05) ;  /* 0xffffffcc02ec7950 */ /* 0x000fea0003c3ffff */
        .weak           $__internal_2_$__cuda_sm10x_tcgen05_guardrail_trap_unallocated_columns_being_dealloced
        .type           $__internal_2_$__cuda_sm10x_tcgen05_guardrail_trap_unallocated_columns_being_dealloced,@function
        .size           $__internal_2_$__cuda_sm10x_tcgen05_guardrail_trap_unallocated_columns_being_dealloced,(.L_x_73 - $__internal_2_$__cuda_sm10x_tcgen05_guardrail_trap_unallocated_columns_being_dealloced)
$__internal_2_$__cuda_sm10x_tcgen05_guardrail_trap_unallocated_columns_being_dealloced:
[----:B------:R-:W-:Y:S05]  /*3050*/  BPT.TRAP 0x1 ;  /* 0x000000040000795c */ /* 0x000fea0000300000 */
[----:B------:R-:W-:-:S04]  /*3060*/  IMAD.MOV.U32 R3, RZ, RZ, 0x0 ;  /* 0x00000000ff037424 */ /* 0x000fc800078e00ff */
[----:B------:R-:W-:Y:S05]  /*3070*/  RET.REL.NODEC R2 `(gluon_tcgen05) ;  /* 0xffffffcc02e07950 */ /* 0x000fea0003c3ffff */
.L_x_70:
[----:B------:R-:W-:-:S00]  /*3080*/  BRA `(.L_x_70) ;  /* 0xfffffffc00fc7947 */ /* 0x000fc0000383ffff */
[----:B------:R-:W-:-:S00]  /*3090*/  NOP ;  /* 0x0000000000007918 */ /* 0x000fc00000000000 */
        /* <DEDUP_REMOVED lines=14> */
.L_x_73:


//--------------------- .nv.shared.gluon_tcgen05  --------------------------
	.section	.nv.shared.gluon_tcgen05,"aw",@nobits
	.sectionflags	@""
	.align	16
	.zero		1024


//--------------------- .nv.shared.reserved.0     --------------------------
	.section	.nv.shared.reserved.0,"aw",@nobits
	.align	8
	.weak		__nv_reservedSMEM_offset_0_alias
	.size		__nv_reservedSMEM_offset_0_alias, 0, 64
	.other		__nv_reservedSMEM_offset_0_alias,@"STO_CUDA_RESERVED_SHARED STV_DEFAULT"
__nv_reservedSMEM_offset_0_alias:
	.zero		0
.nv.shared.reserved.0:
	.zero		64
	.weak		__nv_reservedSMEM_allocation_phase
	.type		__nv_reservedSMEM_allocation_phase,@object
	.size		__nv_reservedSMEM_allocation_phase,(.L_0 - __nv_reservedSMEM_allocation_phase)
__nv_reservedSMEM_allocation_phase:
	.zero		1
.L_0:
	.zero		7
	.weak		__nv_reservedSMEM_devtool_atexit_pc
	.type		__nv_reservedSMEM_devtool_atexit_pc,@object
	.size		__nv_reservedSMEM_devtool_atexit_pc,(__nv_reservedSMEM_allocation_mask - __nv_reservedSMEM_devtool_atexit_pc)
__nv_reservedSMEM_devtool_atexit_pc:
	.zero		8
	.weak		__nv_reservedSMEM_allocation_mask
	.type		__nv_reservedSMEM_allocation_mask,@object
	.size		__nv_reservedSMEM_allocation_mask,(.L_2 - __nv_reservedSMEM_allocation_mask)
__nv_reservedSMEM_allocation_mask:
	.zero		4
.L_2:


//--------------------- .nv.constant0.gluon_tcgen05 --------------------------
	.section	.nv.constant0.gluon_tcgen05,"a",@progbits
	.sectionflags	@""
	.align	4
.nv.constant0.gluon_tcgen05:
	.zero		976


//--------------------- SYMBOLS --------------------------

	.type		.nv.reservedSmem.offset0,@object
	.size		.nv.reservedSmem.offset0,0x4
	.type		.nv.reservedSmem.cap,@object
	.size		.nv.reservedSmem.cap,0x4
